//
// Generated by NVIDIA NVVM Compiler
//
// Compiler Build ID: CL-36424714
// Cuda compilation tools, release 13.0, V13.0.88
// Based on NVVM 20.0.0
//

.version 9.0
.target sm_100
.address_size 64

.extern .func  (.param .b32 func_retval0) vprintf
(
	.param .b64 vprintf_param_0,
	.param .b64 vprintf_param_1
)
;
.extern .func  (.param .b64 func_retval0) malloc
(
	.param .b64 malloc_param_0
)
;
.global .align 1 .b8 $str[6] = {33, 37, 100, 33, 10};
.global .align 1 .b8 $str$1[8] = {40, 99, 41, 32, 37, 100, 32};
.global .align 1 .b8 $str$2[8] = {40, 110, 41, 32, 37, 100, 32};
.global .align 1 .b8 $str$3[4] = {37, 100, 10};
.global .align 1 .b8 $str$4[3] = {37, 100};
.global .align 1 .b8 $str$5[2] = {10};
.global .align 1 .b8 $str$6[6] = {95, 95, 95, 95, 10};

.func print_tr(
	.param .b64 print_tr_param_0
)
{
	.local .align 8 .b8 	__local_depot0[8];
	.reg .b64 	%SP;
	.reg .b64 	%SPL;
	.reg .pred 	%p<7>;
	.reg .b32 	%r<42>;
	.reg .b64 	%rd<30>;

	mov.u64 	%SPL, __local_depot0;
	cvta.local.u64 	%SP, %SPL;
	ld.param.u64 	%rd5, [print_tr_param_0];
	add.u64 	%rd6, %SP, 0;
	add.u64 	%rd1, %SPL, 0;
	setp.eq.s64 	%p1, %rd5, 0;
	@%p1 bra 	$L__BB0_9;
	ld.u64 	%rd7, [%rd5+264];
	setp.eq.s64 	%p2, %rd7, 0;
	@%p2 bra 	$L__BB0_3;
	ld.u32 	%r3, [%rd5+300];
	st.local.u32 	[%rd1], %r3;
	mov.u64 	%rd8, $str$1;
	cvta.global.u64 	%rd9, %rd8;
	{ // callseq 0, 0
	.param .b64 param0;
	st.param.b64 	[param0], %rd9;
	.param .b64 param1;
	st.param.b64 	[param1], %rd6;
	.param .b32 retval0;
	call.uni (retval0), 
	vprintf, 
	(
	param0, 
	param1
	);
	ld.param.b32 	%r4, [retval0];
	} // callseq 0
	ld.u64 	%rd11, [%rd5+264];
	{ // callseq 1, 0
	.param .b64 param0;
	st.param.b64 	[param0], %rd11;
	call.uni 
	print_tr, 
	(
	param0
	);
	} // callseq 1
$L__BB0_3:
	ld.u64 	%rd12, [%rd5+272];
	setp.eq.s64 	%p3, %rd12, 0;
	@%p3 bra 	$L__BB0_5;
	ld.u32 	%r6, [%rd5+300];
	st.local.u32 	[%rd1], %r6;
	mov.u64 	%rd13, $str$2;
	cvta.global.u64 	%rd14, %rd13;
	{ // callseq 2, 0
	.param .b64 param0;
	st.param.b64 	[param0], %rd14;
	.param .b64 param1;
	st.param.b64 	[param1], %rd6;
	.param .b32 retval0;
	call.uni (retval0), 
	vprintf, 
	(
	param0, 
	param1
	);
	ld.param.b32 	%r7, [retval0];
	} // callseq 2
	ld.u64 	%rd16, [%rd5+272];
	{ // callseq 3, 0
	.param .b64 param0;
	st.param.b64 	[param0], %rd16;
	call.uni 
	print_tr, 
	(
	param0
	);
	} // callseq 3
	ld.u64 	%rd17, [%rd5+272];
	setp.ne.s64 	%p4, %rd17, 0;
	@%p4 bra 	$L__BB0_9;
$L__BB0_5:
	ld.u64 	%rd18, [%rd5+264];
	setp.ne.s64 	%p5, %rd18, 0;
	@%p5 bra 	$L__BB0_9;
	ld.u32 	%r10, [%rd5+300];
	st.local.u32 	[%rd1], %r10;
	mov.u64 	%rd19, $str$3;
	cvta.global.u64 	%rd20, %rd19;
	{ // callseq 4, 0
	.param .b64 param0;
	st.param.b64 	[param0], %rd20;
	.param .b64 param1;
	st.param.b64 	[param1], %rd6;
	.param .b32 retval0;
	call.uni (retval0), 
	vprintf, 
	(
	param0, 
	param1
	);
	ld.param.b32 	%r11, [retval0];
	} // callseq 4
	add.s64 	%rd29, %rd5, 16;
	mov.b32 	%r41, 0;
	mov.u64 	%rd22, $str$4;
	mov.u64 	%rd25, $str$5;
$L__BB0_7:
	ld.u32 	%r13, [%rd29+-16];
	st.local.u32 	[%rd1], %r13;
	cvta.global.u64 	%rd23, %rd22;
	{ // callseq 5, 0
	.param .b64 param0;
	st.param.b64 	[param0], %rd23;
	.param .b64 param1;
	st.param.b64 	[param1], %rd6;
	.param .b32 retval0;
	call.uni (retval0), 
	vprintf, 
	(
	param0, 
	param1
	);
	ld.param.b32 	%r14, [retval0];
	} // callseq 5
	ld.u32 	%r16, [%rd29+-12];
	st.local.u32 	[%rd1], %r16;
	{ // callseq 6, 0
	.param .b64 param0;
	st.param.b64 	[param0], %rd23;
	.param .b64 param1;
	st.param.b64 	[param1], %rd6;
	.param .b32 retval0;
	call.uni (retval0), 
	vprintf, 
	(
	param0, 
	param1
	);
	ld.param.b32 	%r17, [retval0];
	} // callseq 6
	ld.u32 	%r19, [%rd29+-8];
	st.local.u32 	[%rd1], %r19;
	{ // callseq 7, 0
	.param .b64 param0;
	st.param.b64 	[param0], %rd23;
	.param .b64 param1;
	st.param.b64 	[param1], %rd6;
	.param .b32 retval0;
	call.uni (retval0), 
	vprintf, 
	(
	param0, 
	param1
	);
	ld.param.b32 	%r20, [retval0];
	} // callseq 7
	ld.u32 	%r22, [%rd29+-4];
	st.local.u32 	[%rd1], %r22;
	{ // callseq 8, 0
	.param .b64 param0;
	st.param.b64 	[param0], %rd23;
	.param .b64 param1;
	st.param.b64 	[param1], %rd6;
	.param .b32 retval0;
	call.uni (retval0), 
	vprintf, 
	(
	param0, 
	param1
	);
	ld.param.b32 	%r23, [retval0];
	} // callseq 8
	ld.u32 	%r25, [%rd29];
	st.local.u32 	[%rd1], %r25;
	{ // callseq 9, 0
	.param .b64 param0;
	st.param.b64 	[param0], %rd23;
	.param .b64 param1;
	st.param.b64 	[param1], %rd6;
	.param .b32 retval0;
	call.uni (retval0), 
	vprintf, 
	(
	param0, 
	param1
	);
	ld.param.b32 	%r26, [retval0];
	} // callseq 9
	ld.u32 	%r28, [%rd29+4];
	st.local.u32 	[%rd1], %r28;
	{ // callseq 10, 0
	.param .b64 param0;
	st.param.b64 	[param0], %rd23;
	.param .b64 param1;
	st.param.b64 	[param1], %rd6;
	.param .b32 retval0;
	call.uni (retval0), 
	vprintf, 
	(
	param0, 
	param1
	);
	ld.param.b32 	%r29, [retval0];
	} // callseq 10
	ld.u32 	%r31, [%rd29+8];
	st.local.u32 	[%rd1], %r31;
	{ // callseq 11, 0
	.param .b64 param0;
	st.param.b64 	[param0], %rd23;
	.param .b64 param1;
	st.param.b64 	[param1], %rd6;
	.param .b32 retval0;
	call.uni (retval0), 
	vprintf, 
	(
	param0, 
	param1
	);
	ld.param.b32 	%r32, [retval0];
	} // callseq 11
	ld.u32 	%r34, [%rd29+12];
	st.local.u32 	[%rd1], %r34;
	{ // callseq 12, 0
	.param .b64 param0;
	st.param.b64 	[param0], %rd23;
	.param .b64 param1;
	st.param.b64 	[param1], %rd6;
	.param .b32 retval0;
	call.uni (retval0), 
	vprintf, 
	(
	param0, 
	param1
	);
	ld.param.b32 	%r35, [retval0];
	} // callseq 12
	cvta.global.u64 	%rd26, %rd25;
	{ // callseq 13, 0
	.param .b64 param0;
	st.param.b64 	[param0], %rd26;
	.param .b64 param1;
	st.param.b64 	[param1], 0;
	.param .b32 retval0;
	call.uni (retval0), 
	vprintf, 
	(
	param0, 
	param1
	);
	ld.param.b32 	%r37, [retval0];
	} // callseq 13
	add.s32 	%r41, %r41, 8;
	add.s64 	%rd29, %rd29, 32;
	setp.ne.s32 	%p6, %r41, 64;
	@%p6 bra 	$L__BB0_7;
	cvta.global.u64 	%rd28, %rd25;
	{ // callseq 14, 0
	.param .b64 param0;
	st.param.b64 	[param0], %rd28;
	.param .b64 param1;
	st.param.b64 	[param1], 0;
	.param .b32 retval0;
	call.uni (retval0), 
	vprintf, 
	(
	param0, 
	param1
	);
	ld.param.b32 	%r39, [retval0];
	} // callseq 14
$L__BB0_9:
	ret;

}
	// .globl	create_tree
.visible .entry create_tree(
	.param .u32 create_tree_param_0,
	.param .u64 .ptr .align 1 create_tree_param_1,
	.param .u32 create_tree_param_2
)
{
	.local .align 8 .b8 	__local_depot1[8];
	.reg .b64 	%SP;
	.reg .b64 	%SPL;
	.reg .pred 	%p<270>;
	.reg .b16 	%rs<51>;
	.reg .b32 	%r<862>;
	.reg .b64 	%rd<322>;

	mov.u64 	%SPL, __local_depot1;
	cvta.local.u64 	%SP, %SPL;
	ld.param.u32 	%r826, [create_tree_param_0];
	ld.param.u64 	%rd321, [create_tree_param_1];
	ld.param.u32 	%r119, [create_tree_param_2];
	mov.u32 	%r120, %ctaid.x;
	mov.u32 	%r121, %ntid.x;
	mov.u32 	%r122, %tid.x;
	mad.lo.s32 	%r827, %r120, %r121, %r122;
	bar.sync 	0;
	setp.ge.s32 	%p1, %r827, %r826;
	setp.lt.s32 	%p2, %r119, 1;
	or.pred  	%p3, %p1, %p2;
	@%p3 bra 	$L__BB1_247;
	mov.b32 	%r825, 0;
	add.u64 	%rd75, %SP, 0;
	mov.u64 	%rd77, $str;
$L__BB1_2:
	setp.ne.s32 	%p4, %r827, 0;
	add.s32 	%r825, %r825, 1;
	setp.ne.s32 	%p5, %r825, %r119;
	or.pred  	%p6, %p4, %p5;
	@%p6 bra 	$L__BB1_230;
	ld.u32 	%r860, [%rd321+300];
	cvta.to.local.u64 	%rd76, %rd75;
	st.local.u32 	[%rd76], %r119;
	cvta.global.u64 	%rd78, %rd77;
	{ // callseq 15, 0
	.param .b64 param0;
	st.param.b64 	[param0], %rd78;
	.param .b64 param1;
	st.param.b64 	[param1], %rd75;
	.param .b32 retval0;
	call.uni (retval0), 
	vprintf, 
	(
	param0, 
	param1
	);
	ld.param.b32 	%r125, [retval0];
	} // callseq 15
	mov.b16 	%rs50, 0;
	mov.b32 	%r828, -64;
	mov.b64 	%rd291, 0;
	mov.u64 	%rd313, %rd321;
$L__BB1_4:
	add.s32 	%r9, %r828, 64;
	add.s64 	%rd79, %rd313, %rd291;
	ld.u32 	%r127, [%rd79];
	setp.eq.s32 	%p7, %r127, 0;
	@%p7 bra 	$L__BB1_229;
	and.b32  	%r10, %r119, 1;
	shr.u32 	%r11, %r9, 3;
	and.b32  	%r12, %r9, 7;
	ld.u64 	%rd300, [%rd313+288];
	and.b16  	%rs10, %rs50, 255;
	setp.eq.s16 	%p8, %rs10, 0;
	selp.b64 	%rd80, %rd313, %rd300, %p8;
	and.b32  	%r13, %r9, 63;
	mul.wide.u32 	%rd81, %r13, 4;
	add.s64 	%rd82, %rd80, %rd81;
	ld.u32 	%r128, [%rd82];
	setp.eq.s32 	%p9, %r128, 2;
	@%p9 bra 	$L__BB1_118;
	setp.ne.s32 	%p10, %r128, 1;
	@%p10 bra 	$L__BB1_229;
	setp.ne.s32 	%p136, %r10, 0;
	@%p136 bra 	$L__BB1_229;
	add.s32 	%r14, %r11, -1;
	add.s32 	%r15, %r12, -1;
	setp.eq.s64 	%p137, %rd300, 0;
	selp.b64 	%rd5, %rd313, %rd300, %p137;
	add.s64 	%rd169, %rd5, %rd81;
	ld.u32 	%r16, [%rd169];
	mov.b32 	%r830, 2;
	setp.eq.s32 	%p138, %r16, 1;
	@%p138 bra 	$L__BB1_12;
	setp.eq.s32 	%p139, %r16, 2;
	@%p139 bra 	$L__BB1_13;
	setp.eq.s32 	%p140, %r16, 22;
	@%p140 bra 	$L__BB1_13;
	setp.eq.s32 	%p141, %r16, 11;
	selp.u32 	%r830, 1, 0, %p141;
	bra.uni 	$L__BB1_13;
$L__BB1_12:
	mov.b32 	%r830, 1;
$L__BB1_13:
	max.u32 	%r479, %r14, %r15;
	setp.gt.u32 	%p142, %r479, 7;
	@%p142 bra 	$L__BB1_26;
	mov.b32 	%r831, 2;
	@%p138 bra 	$L__BB1_18;
	setp.eq.s32 	%p144, %r16, 2;
	@%p144 bra 	$L__BB1_19;
	setp.eq.s32 	%p145, %r16, 22;
	@%p145 bra 	$L__BB1_19;
	setp.eq.s32 	%p146, %r16, 11;
	selp.u32 	%r831, 1, 0, %p146;
	bra.uni 	$L__BB1_19;
$L__BB1_18:
	mov.b32 	%r831, 1;
$L__BB1_19:
	setp.eq.s32 	%p147, %r831, 0;
	setp.ne.s32 	%p148, %r831, %r830;
	or.pred  	%p149, %p147, %p148;
	@%p149 bra 	$L__BB1_26;
	shl.b32 	%r482, %r14, 3;
	or.b32  	%r483, %r12, %r482;
	add.s32 	%r21, %r483, -1;
	mul.wide.u32 	%rd170, %r21, 4;
	add.s64 	%rd171, %rd5, %rd170;
	ld.u32 	%r484, [%rd171];
	setp.ne.s32 	%p150, %r484, 0;
	@%p150 bra 	$L__BB1_26;
	setp.eq.s32 	%p151, %r830, 2;
	setp.ne.s32 	%p152, %r16, 22;
	and.pred  	%p153, %p151, %p152;
	@%p153 bra 	$L__BB1_26;
	and.b16  	%rs27, %rs50, 255;
	setp.ne.s16 	%p154, %rs27, 0;
	@%p154 bra 	$L__BB1_24;
	{ // callseq 25, 0
	.param .b64 param0;
	st.param.b64 	[param0], 312;
	.param .b64 retval0;
	call.uni (retval0), 
	malloc, 
	(
	param0
	);
	ld.param.b64 	%rd177, [retval0];
	} // callseq 25
	mov.b64 	%rd179, 0;
	st.u64 	[%rd177+264], %rd179;
	st.u64 	[%rd177+272], %rd179;
	st.u64 	[%rd177+280], %rd179;
	st.u64 	[%rd313+264], %rd177;
	st.u64 	[%rd177+288], %rd313;
	ld.u64 	%rd180, [%rd313+264];
	st.u64 	[%rd180+280], %rd179;
	ld.u64 	%rd313, [%rd313+264];
	bra.uni 	$L__BB1_25;
$L__BB1_24:
	{ // callseq 24, 0
	.param .b64 param0;
	st.param.b64 	[param0], 312;
	.param .b64 retval0;
	call.uni (retval0), 
	malloc, 
	(
	param0
	);
	ld.param.b64 	%rd172, [retval0];
	} // callseq 24
	mov.b64 	%rd174, 0;
	st.u64 	[%rd172+264], %rd174;
	st.u64 	[%rd172+272], %rd174;
	st.u64 	[%rd172+280], %rd174;
	st.u64 	[%rd172+288], %rd174;
	st.u64 	[%rd313+272], %rd172;
	ld.u64 	%rd175, [%rd313+288];
	st.u64 	[%rd172+288], %rd175;
	ld.u64 	%rd176, [%rd313+272];
	st.u64 	[%rd176+280], %rd313;
	ld.u64 	%rd313, [%rd313+272];
$L__BB1_25:
	mov.b32 	%r485, 0;
	st.u32 	[%rd313+256], %r485;
	mov.b64 	%rd181, 0;
	st.u64 	[%rd313+264], %rd181;
	st.u64 	[%rd313+272], %rd181;
	ld.u64 	%rd182, [%rd313+288];
	ld.u32 	%r486, [%rd182];
	st.u32 	[%rd313], %r486;
	ld.u32 	%r487, [%rd182+4];
	st.u32 	[%rd313+4], %r487;
	ld.u32 	%r488, [%rd182+8];
	st.u32 	[%rd313+8], %r488;
	ld.u32 	%r489, [%rd182+12];
	st.u32 	[%rd313+12], %r489;
	ld.u32 	%r490, [%rd182+16];
	st.u32 	[%rd313+16], %r490;
	ld.u32 	%r491, [%rd182+20];
	st.u32 	[%rd313+20], %r491;
	ld.u32 	%r492, [%rd182+24];
	st.u32 	[%rd313+24], %r492;
	ld.u32 	%r493, [%rd182+28];
	st.u32 	[%rd313+28], %r493;
	ld.u32 	%r494, [%rd182+32];
	st.u32 	[%rd313+32], %r494;
	ld.u32 	%r495, [%rd182+36];
	st.u32 	[%rd313+36], %r495;
	ld.u32 	%r496, [%rd182+40];
	st.u32 	[%rd313+40], %r496;
	ld.u32 	%r497, [%rd182+44];
	st.u32 	[%rd313+44], %r497;
	ld.u32 	%r498, [%rd182+48];
	st.u32 	[%rd313+48], %r498;
	ld.u32 	%r499, [%rd182+52];
	st.u32 	[%rd313+52], %r499;
	ld.u32 	%r500, [%rd182+56];
	st.u32 	[%rd313+56], %r500;
	ld.u32 	%r501, [%rd182+60];
	st.u32 	[%rd313+60], %r501;
	ld.u32 	%r502, [%rd182+64];
	st.u32 	[%rd313+64], %r502;
	ld.u32 	%r503, [%rd182+68];
	st.u32 	[%rd313+68], %r503;
	ld.u32 	%r504, [%rd182+72];
	st.u32 	[%rd313+72], %r504;
	ld.u32 	%r505, [%rd182+76];
	st.u32 	[%rd313+76], %r505;
	ld.u32 	%r506, [%rd182+80];
	st.u32 	[%rd313+80], %r506;
	ld.u32 	%r507, [%rd182+84];
	st.u32 	[%rd313+84], %r507;
	ld.u32 	%r508, [%rd182+88];
	st.u32 	[%rd313+88], %r508;
	ld.u32 	%r509, [%rd182+92];
	st.u32 	[%rd313+92], %r509;
	ld.u32 	%r510, [%rd182+96];
	st.u32 	[%rd313+96], %r510;
	ld.u32 	%r511, [%rd182+100];
	st.u32 	[%rd313+100], %r511;
	ld.u32 	%r512, [%rd182+104];
	st.u32 	[%rd313+104], %r512;
	ld.u32 	%r513, [%rd182+108];
	st.u32 	[%rd313+108], %r513;
	ld.u32 	%r514, [%rd182+112];
	st.u32 	[%rd313+112], %r514;
	ld.u32 	%r515, [%rd182+116];
	st.u32 	[%rd313+116], %r515;
	ld.u32 	%r516, [%rd182+120];
	st.u32 	[%rd313+120], %r516;
	ld.u32 	%r517, [%rd182+124];
	st.u32 	[%rd313+124], %r517;
	ld.u32 	%r518, [%rd182+128];
	st.u32 	[%rd313+128], %r518;
	ld.u32 	%r519, [%rd182+132];
	st.u32 	[%rd313+132], %r519;
	ld.u32 	%r520, [%rd182+136];
	st.u32 	[%rd313+136], %r520;
	ld.u32 	%r521, [%rd182+140];
	st.u32 	[%rd313+140], %r521;
	ld.u32 	%r522, [%rd182+144];
	st.u32 	[%rd313+144], %r522;
	ld.u32 	%r523, [%rd182+148];
	st.u32 	[%rd313+148], %r523;
	ld.u32 	%r524, [%rd182+152];
	st.u32 	[%rd313+152], %r524;
	ld.u32 	%r525, [%rd182+156];
	st.u32 	[%rd313+156], %r525;
	ld.u32 	%r526, [%rd182+160];
	st.u32 	[%rd313+160], %r526;
	ld.u32 	%r527, [%rd182+164];
	st.u32 	[%rd313+164], %r527;
	ld.u32 	%r528, [%rd182+168];
	st.u32 	[%rd313+168], %r528;
	ld.u32 	%r529, [%rd182+172];
	st.u32 	[%rd313+172], %r529;
	ld.u32 	%r530, [%rd182+176];
	st.u32 	[%rd313+176], %r530;
	ld.u32 	%r531, [%rd182+180];
	st.u32 	[%rd313+180], %r531;
	ld.u32 	%r532, [%rd182+184];
	st.u32 	[%rd313+184], %r532;
	ld.u32 	%r533, [%rd182+188];
	st.u32 	[%rd313+188], %r533;
	ld.u32 	%r534, [%rd182+192];
	st.u32 	[%rd313+192], %r534;
	ld.u32 	%r535, [%rd182+196];
	st.u32 	[%rd313+196], %r535;
	ld.u32 	%r536, [%rd182+200];
	st.u32 	[%rd313+200], %r536;
	ld.u32 	%r537, [%rd182+204];
	st.u32 	[%rd313+204], %r537;
	ld.u32 	%r538, [%rd182+208];
	st.u32 	[%rd313+208], %r538;
	ld.u32 	%r539, [%rd182+212];
	st.u32 	[%rd313+212], %r539;
	ld.u32 	%r540, [%rd182+216];
	st.u32 	[%rd313+216], %r540;
	ld.u32 	%r541, [%rd182+220];
	st.u32 	[%rd313+220], %r541;
	ld.u32 	%r542, [%rd182+224];
	st.u32 	[%rd313+224], %r542;
	ld.u32 	%r543, [%rd182+228];
	st.u32 	[%rd313+228], %r543;
	ld.u32 	%r544, [%rd182+232];
	st.u32 	[%rd313+232], %r544;
	ld.u32 	%r545, [%rd182+236];
	st.u32 	[%rd313+236], %r545;
	ld.u32 	%r546, [%rd182+240];
	st.u32 	[%rd313+240], %r546;
	ld.u32 	%r547, [%rd182+244];
	st.u32 	[%rd313+244], %r547;
	ld.u32 	%r548, [%rd182+248];
	st.u32 	[%rd313+248], %r548;
	ld.u32 	%r549, [%rd182+252];
	st.u32 	[%rd313+252], %r549;
	ld.u32 	%r550, [%rd182+256];
	add.s32 	%r551, %r550, 1;
	st.u32 	[%rd182+256], %r551;
	add.s32 	%r22, %r860, 1;
	st.u32 	[%rd313+300], %r860;
	mul.wide.u32 	%rd183, %r13, 4;
	add.s64 	%rd184, %rd313, %rd183;
	ld.u32 	%r552, [%rd184];
	add.s64 	%rd186, %rd313, %rd170;
	st.u32 	[%rd186], %r552;
	st.u32 	[%rd184], %r485;
	ld.u64 	%rd300, [%rd313+288];
	mov.b16 	%rs50, 1;
	mov.u32 	%r860, %r22;
$L__BB1_26:
	setp.eq.s64 	%p155, %rd300, 0;
	selp.b64 	%rd12, %rd313, %rd300, %p155;
	mul.wide.u32 	%rd187, %r13, 4;
	add.s64 	%rd188, %rd12, %rd187;
	ld.u32 	%r24, [%rd188];
	mov.b32 	%r833, 2;
	setp.eq.s32 	%p156, %r24, 1;
	@%p156 bra 	$L__BB1_30;
	setp.eq.s32 	%p157, %r24, 2;
	@%p157 bra 	$L__BB1_31;
	setp.eq.s32 	%p158, %r24, 22;
	@%p158 bra 	$L__BB1_31;
	setp.eq.s32 	%p159, %r24, 11;
	selp.u32 	%r833, 1, 0, %p159;
	bra.uni 	$L__BB1_31;
$L__BB1_30:
	mov.b32 	%r833, 1;
$L__BB1_31:
	setp.gt.u32 	%p160, %r14, 7;
	setp.eq.s32 	%p161, %r12, 7;
	or.pred  	%p162, %p161, %p160;
	@%p162 bra 	$L__BB1_44;
	mov.b32 	%r834, 2;
	@%p156 bra 	$L__BB1_36;
	setp.eq.s32 	%p164, %r24, 2;
	@%p164 bra 	$L__BB1_37;
	setp.eq.s32 	%p165, %r24, 22;
	@%p165 bra 	$L__BB1_37;
	setp.eq.s32 	%p166, %r24, 11;
	selp.u32 	%r834, 1, 0, %p166;
	bra.uni 	$L__BB1_37;
$L__BB1_36:
	mov.b32 	%r834, 1;
$L__BB1_37:
	setp.eq.s32 	%p167, %r834, 0;
	setp.ne.s32 	%p168, %r834, %r833;
	or.pred  	%p169, %p167, %p168;
	@%p169 bra 	$L__BB1_44;
	shl.b32 	%r557, %r14, 3;
	or.b32  	%r29, %r557, %r12;
	mul.wide.u32 	%rd189, %r29, 4;
	add.s64 	%rd190, %rd12, %rd189;
	ld.u32 	%r558, [%rd190+4];
	setp.ne.s32 	%p170, %r558, 0;
	@%p170 bra 	$L__BB1_44;
	setp.eq.s32 	%p171, %r833, 2;
	setp.ne.s32 	%p172, %r24, 22;
	and.pred  	%p173, %p171, %p172;
	@%p173 bra 	$L__BB1_44;
	and.b16  	%rs29, %rs50, 255;
	setp.ne.s16 	%p174, %rs29, 0;
	@%p174 bra 	$L__BB1_42;
	{ // callseq 27, 0
	.param .b64 param0;
	st.param.b64 	[param0], 312;
	.param .b64 retval0;
	call.uni (retval0), 
	malloc, 
	(
	param0
	);
	ld.param.b64 	%rd196, [retval0];
	} // callseq 27
	mov.b64 	%rd198, 0;
	st.u64 	[%rd196+264], %rd198;
	st.u64 	[%rd196+272], %rd198;
	st.u64 	[%rd196+280], %rd198;
	st.u64 	[%rd313+264], %rd196;
	st.u64 	[%rd196+288], %rd313;
	ld.u64 	%rd199, [%rd313+264];
	st.u64 	[%rd199+280], %rd198;
	ld.u64 	%rd313, [%rd313+264];
	bra.uni 	$L__BB1_43;
$L__BB1_42:
	{ // callseq 26, 0
	.param .b64 param0;
	st.param.b64 	[param0], 312;
	.param .b64 retval0;
	call.uni (retval0), 
	malloc, 
	(
	param0
	);
	ld.param.b64 	%rd191, [retval0];
	} // callseq 26
	mov.b64 	%rd193, 0;
	st.u64 	[%rd191+264], %rd193;
	st.u64 	[%rd191+272], %rd193;
	st.u64 	[%rd191+280], %rd193;
	st.u64 	[%rd191+288], %rd193;
	st.u64 	[%rd313+272], %rd191;
	ld.u64 	%rd194, [%rd313+288];
	st.u64 	[%rd191+288], %rd194;
	ld.u64 	%rd195, [%rd313+272];
	st.u64 	[%rd195+280], %rd313;
	ld.u64 	%rd313, [%rd313+272];
$L__BB1_43:
	mov.b32 	%r559, 0;
	st.u32 	[%rd313+256], %r559;
	mov.b64 	%rd200, 0;
	st.u64 	[%rd313+264], %rd200;
	st.u64 	[%rd313+272], %rd200;
	ld.u64 	%rd201, [%rd313+288];
	ld.u32 	%r560, [%rd201];
	st.u32 	[%rd313], %r560;
	ld.u32 	%r561, [%rd201+4];
	st.u32 	[%rd313+4], %r561;
	ld.u32 	%r562, [%rd201+8];
	st.u32 	[%rd313+8], %r562;
	ld.u32 	%r563, [%rd201+12];
	st.u32 	[%rd313+12], %r563;
	ld.u32 	%r564, [%rd201+16];
	st.u32 	[%rd313+16], %r564;
	ld.u32 	%r565, [%rd201+20];
	st.u32 	[%rd313+20], %r565;
	ld.u32 	%r566, [%rd201+24];
	st.u32 	[%rd313+24], %r566;
	ld.u32 	%r567, [%rd201+28];
	st.u32 	[%rd313+28], %r567;
	ld.u32 	%r568, [%rd201+32];
	st.u32 	[%rd313+32], %r568;
	ld.u32 	%r569, [%rd201+36];
	st.u32 	[%rd313+36], %r569;
	ld.u32 	%r570, [%rd201+40];
	st.u32 	[%rd313+40], %r570;
	ld.u32 	%r571, [%rd201+44];
	st.u32 	[%rd313+44], %r571;
	ld.u32 	%r572, [%rd201+48];
	st.u32 	[%rd313+48], %r572;
	ld.u32 	%r573, [%rd201+52];
	st.u32 	[%rd313+52], %r573;
	ld.u32 	%r574, [%rd201+56];
	st.u32 	[%rd313+56], %r574;
	ld.u32 	%r575, [%rd201+60];
	st.u32 	[%rd313+60], %r575;
	ld.u32 	%r576, [%rd201+64];
	st.u32 	[%rd313+64], %r576;
	ld.u32 	%r577, [%rd201+68];
	st.u32 	[%rd313+68], %r577;
	ld.u32 	%r578, [%rd201+72];
	st.u32 	[%rd313+72], %r578;
	ld.u32 	%r579, [%rd201+76];
	st.u32 	[%rd313+76], %r579;
	ld.u32 	%r580, [%rd201+80];
	st.u32 	[%rd313+80], %r580;
	ld.u32 	%r581, [%rd201+84];
	st.u32 	[%rd313+84], %r581;
	ld.u32 	%r582, [%rd201+88];
	st.u32 	[%rd313+88], %r582;
	ld.u32 	%r583, [%rd201+92];
	st.u32 	[%rd313+92], %r583;
	ld.u32 	%r584, [%rd201+96];
	st.u32 	[%rd313+96], %r584;
	ld.u32 	%r585, [%rd201+100];
	st.u32 	[%rd313+100], %r585;
	ld.u32 	%r586, [%rd201+104];
	st.u32 	[%rd313+104], %r586;
	ld.u32 	%r587, [%rd201+108];
	st.u32 	[%rd313+108], %r587;
	ld.u32 	%r588, [%rd201+112];
	st.u32 	[%rd313+112], %r588;
	ld.u32 	%r589, [%rd201+116];
	st.u32 	[%rd313+116], %r589;
	ld.u32 	%r590, [%rd201+120];
	st.u32 	[%rd313+120], %r590;
	ld.u32 	%r591, [%rd201+124];
	st.u32 	[%rd313+124], %r591;
	ld.u32 	%r592, [%rd201+128];
	st.u32 	[%rd313+128], %r592;
	ld.u32 	%r593, [%rd201+132];
	st.u32 	[%rd313+132], %r593;
	ld.u32 	%r594, [%rd201+136];
	st.u32 	[%rd313+136], %r594;
	ld.u32 	%r595, [%rd201+140];
	st.u32 	[%rd313+140], %r595;
	ld.u32 	%r596, [%rd201+144];
	st.u32 	[%rd313+144], %r596;
	ld.u32 	%r597, [%rd201+148];
	st.u32 	[%rd313+148], %r597;
	ld.u32 	%r598, [%rd201+152];
	st.u32 	[%rd313+152], %r598;
	ld.u32 	%r599, [%rd201+156];
	st.u32 	[%rd313+156], %r599;
	ld.u32 	%r600, [%rd201+160];
	st.u32 	[%rd313+160], %r600;
	ld.u32 	%r601, [%rd201+164];
	st.u32 	[%rd313+164], %r601;
	ld.u32 	%r602, [%rd201+168];
	st.u32 	[%rd313+168], %r602;
	ld.u32 	%r603, [%rd201+172];
	st.u32 	[%rd313+172], %r603;
	ld.u32 	%r604, [%rd201+176];
	st.u32 	[%rd313+176], %r604;
	ld.u32 	%r605, [%rd201+180];
	st.u32 	[%rd313+180], %r605;
	ld.u32 	%r606, [%rd201+184];
	st.u32 	[%rd313+184], %r606;
	ld.u32 	%r607, [%rd201+188];
	st.u32 	[%rd313+188], %r607;
	ld.u32 	%r608, [%rd201+192];
	st.u32 	[%rd313+192], %r608;
	ld.u32 	%r609, [%rd201+196];
	st.u32 	[%rd313+196], %r609;
	ld.u32 	%r610, [%rd201+200];
	st.u32 	[%rd313+200], %r610;
	ld.u32 	%r611, [%rd201+204];
	st.u32 	[%rd313+204], %r611;
	ld.u32 	%r612, [%rd201+208];
	st.u32 	[%rd313+208], %r612;
	ld.u32 	%r613, [%rd201+212];
	st.u32 	[%rd313+212], %r613;
	ld.u32 	%r614, [%rd201+216];
	st.u32 	[%rd313+216], %r614;
	ld.u32 	%r615, [%rd201+220];
	st.u32 	[%rd313+220], %r615;
	ld.u32 	%r616, [%rd201+224];
	st.u32 	[%rd313+224], %r616;
	ld.u32 	%r617, [%rd201+228];
	st.u32 	[%rd313+228], %r617;
	ld.u32 	%r618, [%rd201+232];
	st.u32 	[%rd313+232], %r618;
	ld.u32 	%r619, [%rd201+236];
	st.u32 	[%rd313+236], %r619;
	ld.u32 	%r620, [%rd201+240];
	st.u32 	[%rd313+240], %r620;
	ld.u32 	%r621, [%rd201+244];
	st.u32 	[%rd313+244], %r621;
	ld.u32 	%r622, [%rd201+248];
	st.u32 	[%rd313+248], %r622;
	ld.u32 	%r623, [%rd201+252];
	st.u32 	[%rd313+252], %r623;
	ld.u32 	%r624, [%rd201+256];
	add.s32 	%r625, %r624, 1;
	st.u32 	[%rd201+256], %r625;
	add.s32 	%r30, %r860, 1;
	st.u32 	[%rd313+300], %r860;
	mul.wide.u32 	%rd202, %r13, 4;
	add.s64 	%rd203, %rd313, %rd202;
	ld.u32 	%r626, [%rd203];
	add.s64 	%rd205, %rd313, %rd189;
	st.u32 	[%rd205+4], %r626;
	st.u32 	[%rd203], %r559;
	ld.u64 	%rd300, [%rd313+288];
	mov.b16 	%rs50, 1;
	mov.u32 	%r860, %r30;
$L__BB1_44:
	add.s32 	%r32, %r11, -2;
	add.s32 	%r33, %r12, -2;
	setp.eq.s64 	%p175, %rd300, 0;
	selp.b64 	%rd19, %rd313, %rd300, %p175;
	mul.wide.u32 	%rd206, %r13, 4;
	add.s64 	%rd207, %rd19, %rd206;
	ld.u32 	%r34, [%rd207];
	mov.b32 	%r836, 2;
	setp.eq.s32 	%p176, %r34, 1;
	@%p176 bra 	$L__BB1_48;
	setp.eq.s32 	%p177, %r34, 2;
	@%p177 bra 	$L__BB1_49;
	setp.eq.s32 	%p178, %r34, 22;
	@%p178 bra 	$L__BB1_49;
	setp.eq.s32 	%p179, %r34, 11;
	selp.u32 	%r836, 1, 0, %p179;
	bra.uni 	$L__BB1_49;
$L__BB1_48:
	mov.b32 	%r836, 1;
$L__BB1_49:
	max.u32 	%r630, %r32, %r33;
	setp.gt.u32 	%p180, %r630, 7;
	@%p180 bra 	$L__BB1_81;
	mov.b32 	%r837, 2;
	@%p176 bra 	$L__BB1_54;
	setp.eq.s32 	%p182, %r34, 2;
	@%p182 bra 	$L__BB1_55;
	setp.eq.s32 	%p183, %r34, 22;
	@%p183 bra 	$L__BB1_55;
	setp.eq.s32 	%p184, %r34, 11;
	selp.u32 	%r837, 1, 0, %p184;
	bra.uni 	$L__BB1_55;
$L__BB1_54:
	mov.b32 	%r837, 1;
$L__BB1_55:
	setp.eq.s32 	%p185, %r837, 0;
	setp.ne.s32 	%p186, %r837, %r836;
	or.pred  	%p187, %p185, %p186;
	@%p187 bra 	$L__BB1_81;
	shl.b32 	%r633, %r32, 3;
	or.b32  	%r634, %r12, %r633;
	add.s32 	%r39, %r634, -2;
	mul.wide.u32 	%rd208, %r39, 4;
	add.s64 	%rd209, %rd19, %rd208;
	ld.u32 	%r635, [%rd209];
	setp.ne.s32 	%p188, %r635, 0;
	@%p188 bra 	$L__BB1_81;
	setp.eq.s32 	%p189, %r836, 2;
	setp.ne.s32 	%p190, %r34, 22;
	and.pred  	%p191, %p189, %p190;
	@%p191 bra 	$L__BB1_81;
	setp.eq.s32 	%p192, %r34, 22;
	@%p192 bra 	$L__BB1_60;
	setp.ne.s32 	%p193, %r34, 11;
	@%p193 bra 	$L__BB1_70;
$L__BB1_60:
	shl.b32 	%r637, %r14, 3;
	cvt.s64.s32 	%rd210, %r637;
	cvt.u64.u32 	%rd211, %r12;
	or.b64  	%rd212, %rd210, %rd211;
	shl.b64 	%rd213, %rd212, 2;
	add.s64 	%rd214, %rd19, %rd213;
	ld.u32 	%r40, [%rd214+-4];
	mov.b32 	%r838, 2;
	setp.gt.s32 	%p194, %r40, 1;
	@%p194 bra 	$L__BB1_64;
	setp.eq.s32 	%p197, %r40, 0;
	@%p197 bra 	$L__BB1_68;
	setp.eq.s32 	%p198, %r40, 1;
	@%p198 bra 	$L__BB1_63;
	bra.uni 	$L__BB1_66;
$L__BB1_63:
	mov.b32 	%r838, 1;
	bra.uni 	$L__BB1_67;
$L__BB1_64:
	setp.eq.s32 	%p195, %r40, 2;
	@%p195 bra 	$L__BB1_67;
	setp.eq.s32 	%p196, %r40, 22;
	@%p196 bra 	$L__BB1_67;
$L__BB1_66:
	setp.eq.s32 	%p199, %r40, 11;
	selp.u32 	%r838, 1, 0, %p199;
$L__BB1_67:
	setp.eq.s32 	%p200, %r34, 11;
	selp.u32 	%r639, 1, 0, %p200;
	setp.eq.s32 	%p201, %r34, 2;
	selp.b32 	%r640, 2, %r639, %p192;
	selp.b32 	%r641, 2, %r640, %p201;
	setp.eq.s32 	%p203, %r838, %r641;
	@%p203 bra 	$L__BB1_81;
$L__BB1_68:
	setp.eq.s32 	%p204, %r34, 11;
	@%p204 bra 	$L__BB1_77;
	@%p192 bra 	$L__BB1_77;
$L__BB1_70:
	add.s32 	%r642, %r32, %r11;
	add.s32 	%r643, %r12, %r12;
	add.s32 	%r644, %r643, -2;
	shr.u32 	%r645, %r644, 1;
	shl.b32 	%r646, %r642, 2;
	and.b32  	%r647, %r646, 56;
	add.s32 	%r648, %r647, %r645;
	mul.wide.u32 	%rd215, %r648, 4;
	add.s64 	%rd216, %rd19, %rd215;
	ld.u32 	%r43, [%rd216];
	setp.eq.s32 	%p206, %r43, 0;
	@%p206 bra 	$L__BB1_81;
	mov.b32 	%r839, 2;
	setp.eq.s32 	%p207, %r43, 1;
	@%p207 bra 	$L__BB1_75;
	setp.eq.s32 	%p208, %r43, 2;
	@%p208 bra 	$L__BB1_76;
	setp.eq.s32 	%p209, %r43, 22;
	@%p209 bra 	$L__BB1_76;
	setp.eq.s32 	%p210, %r43, 11;
	selp.u32 	%r839, 1, 0, %p210;
	bra.uni 	$L__BB1_76;
$L__BB1_75:
	mov.b32 	%r839, 1;
$L__BB1_76:
	selp.u32 	%r651, 1, 0, %p176;
	setp.eq.s32 	%p212, %r34, 2;
	selp.b32 	%r652, 2, %r651, %p212;
	setp.eq.s32 	%p213, %r652, %r839;
	@%p213 bra 	$L__BB1_81;
$L__BB1_77:
	and.b16  	%rs31, %rs50, 255;
	setp.ne.s16 	%p214, %rs31, 0;
	@%p214 bra 	$L__BB1_79;
	{ // callseq 29, 0
	.param .b64 param0;
	st.param.b64 	[param0], 312;
	.param .b64 retval0;
	call.uni (retval0), 
	malloc, 
	(
	param0
	);
	ld.param.b64 	%rd222, [retval0];
	} // callseq 29
	mov.b64 	%rd224, 0;
	st.u64 	[%rd222+264], %rd224;
	st.u64 	[%rd222+272], %rd224;
	st.u64 	[%rd222+280], %rd224;
	st.u64 	[%rd313+264], %rd222;
	st.u64 	[%rd222+288], %rd313;
	ld.u64 	%rd225, [%rd313+264];
	st.u64 	[%rd225+280], %rd224;
	ld.u64 	%rd313, [%rd313+264];
	bra.uni 	$L__BB1_80;
$L__BB1_79:
	{ // callseq 28, 0
	.param .b64 param0;
	st.param.b64 	[param0], 312;
	.param .b64 retval0;
	call.uni (retval0), 
	malloc, 
	(
	param0
	);
	ld.param.b64 	%rd217, [retval0];
	} // callseq 28
	mov.b64 	%rd219, 0;
	st.u64 	[%rd217+264], %rd219;
	st.u64 	[%rd217+272], %rd219;
	st.u64 	[%rd217+280], %rd219;
	st.u64 	[%rd217+288], %rd219;
	st.u64 	[%rd313+272], %rd217;
	ld.u64 	%rd220, [%rd313+288];
	st.u64 	[%rd217+288], %rd220;
	ld.u64 	%rd221, [%rd313+272];
	st.u64 	[%rd221+280], %rd313;
	ld.u64 	%rd313, [%rd313+272];
$L__BB1_80:
	mov.b32 	%r653, 0;
	st.u32 	[%rd313+256], %r653;
	mov.b64 	%rd226, 0;
	st.u64 	[%rd313+264], %rd226;
	st.u64 	[%rd313+272], %rd226;
	ld.u64 	%rd227, [%rd313+288];
	ld.u32 	%r654, [%rd227];
	st.u32 	[%rd313], %r654;
	ld.u32 	%r655, [%rd227+4];
	st.u32 	[%rd313+4], %r655;
	ld.u32 	%r656, [%rd227+8];
	st.u32 	[%rd313+8], %r656;
	ld.u32 	%r657, [%rd227+12];
	st.u32 	[%rd313+12], %r657;
	ld.u32 	%r658, [%rd227+16];
	st.u32 	[%rd313+16], %r658;
	ld.u32 	%r659, [%rd227+20];
	st.u32 	[%rd313+20], %r659;
	ld.u32 	%r660, [%rd227+24];
	st.u32 	[%rd313+24], %r660;
	ld.u32 	%r661, [%rd227+28];
	st.u32 	[%rd313+28], %r661;
	ld.u32 	%r662, [%rd227+32];
	st.u32 	[%rd313+32], %r662;
	ld.u32 	%r663, [%rd227+36];
	st.u32 	[%rd313+36], %r663;
	ld.u32 	%r664, [%rd227+40];
	st.u32 	[%rd313+40], %r664;
	ld.u32 	%r665, [%rd227+44];
	st.u32 	[%rd313+44], %r665;
	ld.u32 	%r666, [%rd227+48];
	st.u32 	[%rd313+48], %r666;
	ld.u32 	%r667, [%rd227+52];
	st.u32 	[%rd313+52], %r667;
	ld.u32 	%r668, [%rd227+56];
	st.u32 	[%rd313+56], %r668;
	ld.u32 	%r669, [%rd227+60];
	st.u32 	[%rd313+60], %r669;
	ld.u32 	%r670, [%rd227+64];
	st.u32 	[%rd313+64], %r670;
	ld.u32 	%r671, [%rd227+68];
	st.u32 	[%rd313+68], %r671;
	ld.u32 	%r672, [%rd227+72];
	st.u32 	[%rd313+72], %r672;
	ld.u32 	%r673, [%rd227+76];
	st.u32 	[%rd313+76], %r673;
	ld.u32 	%r674, [%rd227+80];
	st.u32 	[%rd313+80], %r674;
	ld.u32 	%r675, [%rd227+84];
	st.u32 	[%rd313+84], %r675;
	ld.u32 	%r676, [%rd227+88];
	st.u32 	[%rd313+88], %r676;
	ld.u32 	%r677, [%rd227+92];
	st.u32 	[%rd313+92], %r677;
	ld.u32 	%r678, [%rd227+96];
	st.u32 	[%rd313+96], %r678;
	ld.u32 	%r679, [%rd227+100];
	st.u32 	[%rd313+100], %r679;
	ld.u32 	%r680, [%rd227+104];
	st.u32 	[%rd313+104], %r680;
	ld.u32 	%r681, [%rd227+108];
	st.u32 	[%rd313+108], %r681;
	ld.u32 	%r682, [%rd227+112];
	st.u32 	[%rd313+112], %r682;
	ld.u32 	%r683, [%rd227+116];
	st.u32 	[%rd313+116], %r683;
	ld.u32 	%r684, [%rd227+120];
	st.u32 	[%rd313+120], %r684;
	ld.u32 	%r685, [%rd227+124];
	st.u32 	[%rd313+124], %r685;
	ld.u32 	%r686, [%rd227+128];
	st.u32 	[%rd313+128], %r686;
	ld.u32 	%r687, [%rd227+132];
	st.u32 	[%rd313+132], %r687;
	ld.u32 	%r688, [%rd227+136];
	st.u32 	[%rd313+136], %r688;
	ld.u32 	%r689, [%rd227+140];
	st.u32 	[%rd313+140], %r689;
	ld.u32 	%r690, [%rd227+144];
	st.u32 	[%rd313+144], %r690;
	ld.u32 	%r691, [%rd227+148];
	st.u32 	[%rd313+148], %r691;
	ld.u32 	%r692, [%rd227+152];
	st.u32 	[%rd313+152], %r692;
	ld.u32 	%r693, [%rd227+156];
	st.u32 	[%rd313+156], %r693;
	ld.u32 	%r694, [%rd227+160];
	st.u32 	[%rd313+160], %r694;
	ld.u32 	%r695, [%rd227+164];
	st.u32 	[%rd313+164], %r695;
	ld.u32 	%r696, [%rd227+168];
	st.u32 	[%rd313+168], %r696;
	ld.u32 	%r697, [%rd227+172];
	st.u32 	[%rd313+172], %r697;
	ld.u32 	%r698, [%rd227+176];
	st.u32 	[%rd313+176], %r698;
	ld.u32 	%r699, [%rd227+180];
	st.u32 	[%rd313+180], %r699;
	ld.u32 	%r700, [%rd227+184];
	st.u32 	[%rd313+184], %r700;
	ld.u32 	%r701, [%rd227+188];
	st.u32 	[%rd313+188], %r701;
	ld.u32 	%r702, [%rd227+192];
	st.u32 	[%rd313+192], %r702;
	ld.u32 	%r703, [%rd227+196];
	st.u32 	[%rd313+196], %r703;
	ld.u32 	%r704, [%rd227+200];
	st.u32 	[%rd313+200], %r704;
	ld.u32 	%r705, [%rd227+204];
	st.u32 	[%rd313+204], %r705;
	ld.u32 	%r706, [%rd227+208];
	st.u32 	[%rd313+208], %r706;
	ld.u32 	%r707, [%rd227+212];
	st.u32 	[%rd313+212], %r707;
	ld.u32 	%r708, [%rd227+216];
	st.u32 	[%rd313+216], %r708;
	ld.u32 	%r709, [%rd227+220];
	st.u32 	[%rd313+220], %r709;
	ld.u32 	%r710, [%rd227+224];
	st.u32 	[%rd313+224], %r710;
	ld.u32 	%r711, [%rd227+228];
	st.u32 	[%rd313+228], %r711;
	ld.u32 	%r712, [%rd227+232];
	st.u32 	[%rd313+232], %r712;
	ld.u32 	%r713, [%rd227+236];
	st.u32 	[%rd313+236], %r713;
	ld.u32 	%r714, [%rd227+240];
	st.u32 	[%rd313+240], %r714;
	ld.u32 	%r715, [%rd227+244];
	st.u32 	[%rd313+244], %r715;
	ld.u32 	%r716, [%rd227+248];
	st.u32 	[%rd313+248], %r716;
	ld.u32 	%r717, [%rd227+252];
	st.u32 	[%rd313+252], %r717;
	ld.u32 	%r718, [%rd227+256];
	add.s32 	%r719, %r718, 1;
	st.u32 	[%rd227+256], %r719;
	add.s32 	%r46, %r860, 1;
	st.u32 	[%rd313+300], %r860;
	mul.wide.u32 	%rd228, %r13, 4;
	add.s64 	%rd229, %rd313, %rd228;
	ld.u32 	%r720, [%rd229];
	mul.wide.u32 	%rd230, %r39, 4;
	add.s64 	%rd231, %rd313, %rd230;
	st.u32 	[%rd231], %r720;
	st.u32 	[%rd229], %r653;
	add.s32 	%r721, %r32, %r11;
	shl.b32 	%r722, %r721, 2;
	and.b32  	%r723, %r722, 56;
	add.s32 	%r724, %r12, %r12;
	add.s32 	%r725, %r724, -2;
	shr.u32 	%r726, %r725, 1;
	add.s32 	%r727, %r723, %r726;
	mul.wide.u32 	%rd232, %r727, 4;
	add.s64 	%rd233, %rd313, %rd232;
	st.u32 	[%rd233], %r653;
	ld.u64 	%rd300, [%rd313+288];
	mov.b16 	%rs50, 1;
	mov.u32 	%r860, %r46;
$L__BB1_81:
	setp.eq.s64 	%p215, %rd300, 0;
	selp.b64 	%rd26, %rd313, %rd300, %p215;
	mul.wide.u32 	%rd234, %r13, 4;
	add.s64 	%rd235, %rd26, %rd234;
	ld.u32 	%r48, [%rd235];
	mov.b32 	%r841, 2;
	setp.eq.s32 	%p216, %r48, 1;
	@%p216 bra 	$L__BB1_85;
	setp.eq.s32 	%p217, %r48, 2;
	@%p217 bra 	$L__BB1_86;
	setp.eq.s32 	%p218, %r48, 22;
	@%p218 bra 	$L__BB1_86;
	setp.eq.s32 	%p219, %r48, 11;
	selp.u32 	%r841, 1, 0, %p219;
	bra.uni 	$L__BB1_86;
$L__BB1_85:
	mov.b32 	%r841, 1;
$L__BB1_86:
	setp.gt.u32 	%p220, %r32, 7;
	setp.gt.u32 	%p221, %r12, 5;
	or.pred  	%p222, %p220, %p221;
	@%p222 bra 	$L__BB1_229;
	mov.b32 	%r842, 2;
	@%p216 bra 	$L__BB1_91;
	setp.eq.s32 	%p224, %r48, 2;
	@%p224 bra 	$L__BB1_92;
	setp.eq.s32 	%p225, %r48, 22;
	@%p225 bra 	$L__BB1_92;
	setp.eq.s32 	%p226, %r48, 11;
	selp.u32 	%r842, 1, 0, %p226;
	bra.uni 	$L__BB1_92;
$L__BB1_91:
	mov.b32 	%r842, 1;
$L__BB1_92:
	setp.eq.s32 	%p227, %r842, 0;
	setp.ne.s32 	%p228, %r842, %r841;
	or.pred  	%p229, %p227, %p228;
	@%p229 bra 	$L__BB1_229;
	shl.b32 	%r733, %r32, 3;
	or.b32  	%r53, %r733, %r12;
	mul.wide.u32 	%rd236, %r53, 4;
	add.s64 	%rd237, %rd26, %rd236;
	ld.u32 	%r734, [%rd237+8];
	setp.ne.s32 	%p230, %r734, 0;
	@%p230 bra 	$L__BB1_229;
	setp.eq.s32 	%p231, %r841, 2;
	setp.ne.s32 	%p232, %r48, 22;
	and.pred  	%p233, %p231, %p232;
	@%p233 bra 	$L__BB1_229;
	setp.eq.s32 	%p234, %r48, 22;
	@%p234 bra 	$L__BB1_97;
	setp.ne.s32 	%p235, %r48, 11;
	@%p235 bra 	$L__BB1_107;
$L__BB1_97:
	shl.b32 	%r736, %r14, 3;
	cvt.s64.s32 	%rd238, %r736;
	cvt.u64.u32 	%rd239, %r12;
	or.b64  	%rd240, %rd238, %rd239;
	shl.b64 	%rd241, %rd240, 2;
	add.s64 	%rd242, %rd26, %rd241;
	ld.u32 	%r54, [%rd242+4];
	mov.b32 	%r843, 2;
	setp.gt.s32 	%p236, %r54, 1;
	@%p236 bra 	$L__BB1_101;
	setp.eq.s32 	%p239, %r54, 0;
	@%p239 bra 	$L__BB1_105;
	setp.eq.s32 	%p240, %r54, 1;
	@%p240 bra 	$L__BB1_100;
	bra.uni 	$L__BB1_103;
$L__BB1_100:
	mov.b32 	%r843, 1;
	bra.uni 	$L__BB1_104;
$L__BB1_101:
	setp.eq.s32 	%p237, %r54, 2;
	@%p237 bra 	$L__BB1_104;
	setp.eq.s32 	%p238, %r54, 22;
	@%p238 bra 	$L__BB1_104;
$L__BB1_103:
	setp.eq.s32 	%p241, %r54, 11;
	selp.u32 	%r843, 1, 0, %p241;
$L__BB1_104:
	setp.eq.s32 	%p242, %r48, 11;
	selp.u32 	%r738, 1, 0, %p242;
	setp.eq.s32 	%p243, %r48, 2;
	selp.b32 	%r739, 2, %r738, %p234;
	selp.b32 	%r740, 2, %r739, %p243;
	setp.eq.s32 	%p245, %r843, %r740;
	@%p245 bra 	$L__BB1_229;
$L__BB1_105:
	setp.eq.s32 	%p246, %r48, 11;
	@%p246 bra 	$L__BB1_114;
	@%p234 bra 	$L__BB1_114;
$L__BB1_107:
	add.s32 	%r741, %r32, %r11;
	cvt.u16.u32 	%rs33, %r12;
	add.s16 	%rs34, %rs33, %rs33;
	add.s16 	%rs35, %rs34, 2;
	shr.u16 	%rs36, %rs35, 1;
	cvt.u32.u16 	%r742, %rs36;
	shl.b32 	%r743, %r741, 2;
	and.b32  	%r744, %r743, 56;
	add.s32 	%r745, %r744, %r742;
	mul.wide.u32 	%rd243, %r745, 4;
	add.s64 	%rd244, %rd26, %rd243;
	ld.u32 	%r57, [%rd244];
	setp.eq.s32 	%p248, %r57, 0;
	@%p248 bra 	$L__BB1_229;
	mov.b32 	%r844, 2;
	setp.eq.s32 	%p249, %r57, 1;
	@%p249 bra 	$L__BB1_112;
	setp.eq.s32 	%p250, %r57, 2;
	@%p250 bra 	$L__BB1_113;
	setp.eq.s32 	%p251, %r57, 22;
	@%p251 bra 	$L__BB1_113;
	setp.eq.s32 	%p252, %r57, 11;
	selp.u32 	%r844, 1, 0, %p252;
	bra.uni 	$L__BB1_113;
$L__BB1_112:
	mov.b32 	%r844, 1;
$L__BB1_113:
	setp.eq.s32 	%p253, %r48, 1;
	selp.u32 	%r748, 1, 0, %p253;
	setp.eq.s32 	%p254, %r48, 2;
	selp.b32 	%r749, 2, %r748, %p254;
	setp.eq.s32 	%p255, %r749, %r844;
	@%p255 bra 	$L__BB1_229;
$L__BB1_114:
	and.b16  	%rs37, %rs50, 255;
	setp.ne.s16 	%p256, %rs37, 0;
	@%p256 bra 	$L__BB1_116;
	{ // callseq 31, 0
	.param .b64 param0;
	st.param.b64 	[param0], 312;
	.param .b64 retval0;
	call.uni (retval0), 
	malloc, 
	(
	param0
	);
	ld.param.b64 	%rd250, [retval0];
	} // callseq 31
	mov.b64 	%rd252, 0;
	st.u64 	[%rd250+264], %rd252;
	st.u64 	[%rd250+272], %rd252;
	st.u64 	[%rd250+280], %rd252;
	st.u64 	[%rd313+264], %rd250;
	st.u64 	[%rd250+288], %rd313;
	ld.u64 	%rd253, [%rd313+264];
	st.u64 	[%rd253+280], %rd252;
	ld.u64 	%rd313, [%rd313+264];
	bra.uni 	$L__BB1_117;
$L__BB1_116:
	{ // callseq 30, 0
	.param .b64 param0;
	st.param.b64 	[param0], 312;
	.param .b64 retval0;
	call.uni (retval0), 
	malloc, 
	(
	param0
	);
	ld.param.b64 	%rd245, [retval0];
	} // callseq 30
	mov.b64 	%rd247, 0;
	st.u64 	[%rd245+264], %rd247;
	st.u64 	[%rd245+272], %rd247;
	st.u64 	[%rd245+280], %rd247;
	st.u64 	[%rd245+288], %rd247;
	st.u64 	[%rd313+272], %rd245;
	ld.u64 	%rd248, [%rd313+288];
	st.u64 	[%rd245+288], %rd248;
	ld.u64 	%rd249, [%rd313+272];
	st.u64 	[%rd249+280], %rd313;
	ld.u64 	%rd313, [%rd313+272];
$L__BB1_117:
	mov.b32 	%r750, 0;
	st.u32 	[%rd313+256], %r750;
	mov.b64 	%rd254, 0;
	st.u64 	[%rd313+264], %rd254;
	st.u64 	[%rd313+272], %rd254;
	ld.u64 	%rd255, [%rd313+288];
	ld.u32 	%r751, [%rd255];
	st.u32 	[%rd313], %r751;
	ld.u32 	%r752, [%rd255+4];
	st.u32 	[%rd313+4], %r752;
	ld.u32 	%r753, [%rd255+8];
	st.u32 	[%rd313+8], %r753;
	ld.u32 	%r754, [%rd255+12];
	st.u32 	[%rd313+12], %r754;
	ld.u32 	%r755, [%rd255+16];
	st.u32 	[%rd313+16], %r755;
	ld.u32 	%r756, [%rd255+20];
	st.u32 	[%rd313+20], %r756;
	ld.u32 	%r757, [%rd255+24];
	st.u32 	[%rd313+24], %r757;
	ld.u32 	%r758, [%rd255+28];
	st.u32 	[%rd313+28], %r758;
	ld.u32 	%r759, [%rd255+32];
	st.u32 	[%rd313+32], %r759;
	ld.u32 	%r760, [%rd255+36];
	st.u32 	[%rd313+36], %r760;
	ld.u32 	%r761, [%rd255+40];
	st.u32 	[%rd313+40], %r761;
	ld.u32 	%r762, [%rd255+44];
	st.u32 	[%rd313+44], %r762;
	ld.u32 	%r763, [%rd255+48];
	st.u32 	[%rd313+48], %r763;
	ld.u32 	%r764, [%rd255+52];
	st.u32 	[%rd313+52], %r764;
	ld.u32 	%r765, [%rd255+56];
	st.u32 	[%rd313+56], %r765;
	ld.u32 	%r766, [%rd255+60];
	st.u32 	[%rd313+60], %r766;
	ld.u32 	%r767, [%rd255+64];
	st.u32 	[%rd313+64], %r767;
	ld.u32 	%r768, [%rd255+68];
	st.u32 	[%rd313+68], %r768;
	ld.u32 	%r769, [%rd255+72];
	st.u32 	[%rd313+72], %r769;
	ld.u32 	%r770, [%rd255+76];
	st.u32 	[%rd313+76], %r770;
	ld.u32 	%r771, [%rd255+80];
	st.u32 	[%rd313+80], %r771;
	ld.u32 	%r772, [%rd255+84];
	st.u32 	[%rd313+84], %r772;
	ld.u32 	%r773, [%rd255+88];
	st.u32 	[%rd313+88], %r773;
	ld.u32 	%r774, [%rd255+92];
	st.u32 	[%rd313+92], %r774;
	ld.u32 	%r775, [%rd255+96];
	st.u32 	[%rd313+96], %r775;
	ld.u32 	%r776, [%rd255+100];
	st.u32 	[%rd313+100], %r776;
	ld.u32 	%r777, [%rd255+104];
	st.u32 	[%rd313+104], %r777;
	ld.u32 	%r778, [%rd255+108];
	st.u32 	[%rd313+108], %r778;
	ld.u32 	%r779, [%rd255+112];
	st.u32 	[%rd313+112], %r779;
	ld.u32 	%r780, [%rd255+116];
	st.u32 	[%rd313+116], %r780;
	ld.u32 	%r781, [%rd255+120];
	st.u32 	[%rd313+120], %r781;
	ld.u32 	%r782, [%rd255+124];
	st.u32 	[%rd313+124], %r782;
	ld.u32 	%r783, [%rd255+128];
	st.u32 	[%rd313+128], %r783;
	ld.u32 	%r784, [%rd255+132];
	st.u32 	[%rd313+132], %r784;
	ld.u32 	%r785, [%rd255+136];
	st.u32 	[%rd313+136], %r785;
	ld.u32 	%r786, [%rd255+140];
	st.u32 	[%rd313+140], %r786;
	ld.u32 	%r787, [%rd255+144];
	st.u32 	[%rd313+144], %r787;
	ld.u32 	%r788, [%rd255+148];
	st.u32 	[%rd313+148], %r788;
	ld.u32 	%r789, [%rd255+152];
	st.u32 	[%rd313+152], %r789;
	ld.u32 	%r790, [%rd255+156];
	st.u32 	[%rd313+156], %r790;
	ld.u32 	%r791, [%rd255+160];
	st.u32 	[%rd313+160], %r791;
	ld.u32 	%r792, [%rd255+164];
	st.u32 	[%rd313+164], %r792;
	ld.u32 	%r793, [%rd255+168];
	st.u32 	[%rd313+168], %r793;
	ld.u32 	%r794, [%rd255+172];
	st.u32 	[%rd313+172], %r794;
	ld.u32 	%r795, [%rd255+176];
	st.u32 	[%rd313+176], %r795;
	ld.u32 	%r796, [%rd255+180];
	st.u32 	[%rd313+180], %r796;
	ld.u32 	%r797, [%rd255+184];
	st.u32 	[%rd313+184], %r797;
	ld.u32 	%r798, [%rd255+188];
	st.u32 	[%rd313+188], %r798;
	ld.u32 	%r799, [%rd255+192];
	st.u32 	[%rd313+192], %r799;
	ld.u32 	%r800, [%rd255+196];
	st.u32 	[%rd313+196], %r800;
	ld.u32 	%r801, [%rd255+200];
	st.u32 	[%rd313+200], %r801;
	ld.u32 	%r802, [%rd255+204];
	st.u32 	[%rd313+204], %r802;
	ld.u32 	%r803, [%rd255+208];
	st.u32 	[%rd313+208], %r803;
	ld.u32 	%r804, [%rd255+212];
	st.u32 	[%rd313+212], %r804;
	ld.u32 	%r805, [%rd255+216];
	st.u32 	[%rd313+216], %r805;
	ld.u32 	%r806, [%rd255+220];
	st.u32 	[%rd313+220], %r806;
	ld.u32 	%r807, [%rd255+224];
	st.u32 	[%rd313+224], %r807;
	ld.u32 	%r808, [%rd255+228];
	st.u32 	[%rd313+228], %r808;
	ld.u32 	%r809, [%rd255+232];
	st.u32 	[%rd313+232], %r809;
	ld.u32 	%r810, [%rd255+236];
	st.u32 	[%rd313+236], %r810;
	ld.u32 	%r811, [%rd255+240];
	st.u32 	[%rd313+240], %r811;
	ld.u32 	%r812, [%rd255+244];
	st.u32 	[%rd313+244], %r812;
	ld.u32 	%r813, [%rd255+248];
	st.u32 	[%rd313+248], %r813;
	ld.u32 	%r814, [%rd255+252];
	st.u32 	[%rd313+252], %r814;
	ld.u32 	%r815, [%rd255+256];
	add.s32 	%r816, %r815, 1;
	st.u32 	[%rd255+256], %r816;
	add.s32 	%r60, %r860, 1;
	st.u32 	[%rd313+300], %r860;
	add.s64 	%rd257, %rd313, %rd234;
	ld.u32 	%r817, [%rd257];
	mul.wide.u32 	%rd258, %r53, 4;
	add.s64 	%rd259, %rd313, %rd258;
	st.u32 	[%rd259+8], %r817;
	st.u32 	[%rd257], %r750;
	add.s32 	%r818, %r32, %r11;
	shl.b32 	%r819, %r818, 2;
	and.b32  	%r820, %r819, 56;
	cvt.u16.u32 	%rs39, %r12;
	add.s16 	%rs40, %rs39, %rs39;
	add.s16 	%rs41, %rs40, 2;
	shr.u16 	%rs42, %rs41, 1;
	cvt.u32.u16 	%r821, %rs42;
	add.s32 	%r822, %r820, %r821;
	mul.wide.u32 	%rd260, %r822, 4;
	add.s64 	%rd261, %rd313, %rd260;
	st.u32 	[%rd261], %r750;
	mov.b16 	%rs50, 1;
	mov.u32 	%r860, %r60;
	bra.uni 	$L__BB1_229;
$L__BB1_118:
	setp.eq.s32 	%p11, %r10, 0;
	@%p11 bra 	$L__BB1_229;
	add.s32 	%r61, %r12, -1;
	setp.eq.s64 	%p12, %rd300, 0;
	selp.b64 	%rd30, %rd313, %rd300, %p12;
	add.s64 	%rd84, %rd30, %rd81;
	ld.u32 	%r62, [%rd84];
	mov.b32 	%r845, 2;
	setp.eq.s32 	%p13, %r62, 1;
	@%p13 bra 	$L__BB1_123;
	setp.eq.s32 	%p14, %r62, 2;
	@%p14 bra 	$L__BB1_124;
	setp.eq.s32 	%p15, %r62, 22;
	@%p15 bra 	$L__BB1_124;
	setp.eq.s32 	%p16, %r62, 11;
	selp.u32 	%r845, 1, 0, %p16;
	bra.uni 	$L__BB1_124;
$L__BB1_123:
	mov.b32 	%r845, 1;
$L__BB1_124:
	setp.gt.u32 	%p17, %r9, 55;
	setp.gt.u32 	%p18, %r61, 7;
	or.pred  	%p19, %p17, %p18;
	@%p19 bra 	$L__BB1_137;
	mov.b32 	%r846, 2;
	@%p13 bra 	$L__BB1_129;
	setp.eq.s32 	%p21, %r62, 2;
	@%p21 bra 	$L__BB1_130;
	setp.eq.s32 	%p22, %r62, 22;
	@%p22 bra 	$L__BB1_130;
	setp.eq.s32 	%p23, %r62, 11;
	selp.u32 	%r846, 1, 0, %p23;
	bra.uni 	$L__BB1_130;
$L__BB1_129:
	mov.b32 	%r846, 1;
$L__BB1_130:
	setp.eq.s32 	%p24, %r846, 0;
	setp.ne.s32 	%p25, %r846, %r845;
	or.pred  	%p26, %p24, %p25;
	@%p26 bra 	$L__BB1_137;
	shl.b32 	%r134, %r11, 3;
	or.b32  	%r135, %r134, %r12;
	add.s32 	%r67, %r135, 7;
	mul.wide.u32 	%rd85, %r67, 4;
	add.s64 	%rd86, %rd30, %rd85;
	ld.u32 	%r136, [%rd86];
	setp.ne.s32 	%p27, %r136, 0;
	@%p27 bra 	$L__BB1_137;
	setp.eq.s32 	%p28, %r845, 1;
	setp.ne.s32 	%p29, %r62, 11;
	and.pred  	%p30, %p28, %p29;
	@%p30 bra 	$L__BB1_137;
	and.b16  	%rs11, %rs50, 255;
	setp.ne.s16 	%p31, %rs11, 0;
	@%p31 bra 	$L__BB1_135;
	{ // callseq 17, 0
	.param .b64 param0;
	st.param.b64 	[param0], 312;
	.param .b64 retval0;
	call.uni (retval0), 
	malloc, 
	(
	param0
	);
	ld.param.b64 	%rd92, [retval0];
	} // callseq 17
	mov.b64 	%rd94, 0;
	st.u64 	[%rd92+264], %rd94;
	st.u64 	[%rd92+272], %rd94;
	st.u64 	[%rd92+280], %rd94;
	st.u64 	[%rd313+264], %rd92;
	st.u64 	[%rd92+288], %rd313;
	ld.u64 	%rd95, [%rd313+264];
	st.u64 	[%rd95+280], %rd94;
	ld.u64 	%rd313, [%rd313+264];
	bra.uni 	$L__BB1_136;
$L__BB1_135:
	{ // callseq 16, 0
	.param .b64 param0;
	st.param.b64 	[param0], 312;
	.param .b64 retval0;
	call.uni (retval0), 
	malloc, 
	(
	param0
	);
	ld.param.b64 	%rd87, [retval0];
	} // callseq 16
	mov.b64 	%rd89, 0;
	st.u64 	[%rd87+264], %rd89;
	st.u64 	[%rd87+272], %rd89;
	st.u64 	[%rd87+280], %rd89;
	st.u64 	[%rd87+288], %rd89;
	st.u64 	[%rd313+272], %rd87;
	ld.u64 	%rd90, [%rd313+288];
	st.u64 	[%rd87+288], %rd90;
	ld.u64 	%rd91, [%rd313+272];
	st.u64 	[%rd91+280], %rd313;
	ld.u64 	%rd313, [%rd313+272];
$L__BB1_136:
	mov.b32 	%r137, 0;
	st.u32 	[%rd313+256], %r137;
	mov.b64 	%rd96, 0;
	st.u64 	[%rd313+264], %rd96;
	st.u64 	[%rd313+272], %rd96;
	ld.u64 	%rd97, [%rd313+288];
	ld.u32 	%r138, [%rd97];
	st.u32 	[%rd313], %r138;
	ld.u32 	%r139, [%rd97+4];
	st.u32 	[%rd313+4], %r139;
	ld.u32 	%r140, [%rd97+8];
	st.u32 	[%rd313+8], %r140;
	ld.u32 	%r141, [%rd97+12];
	st.u32 	[%rd313+12], %r141;
	ld.u32 	%r142, [%rd97+16];
	st.u32 	[%rd313+16], %r142;
	ld.u32 	%r143, [%rd97+20];
	st.u32 	[%rd313+20], %r143;
	ld.u32 	%r144, [%rd97+24];
	st.u32 	[%rd313+24], %r144;
	ld.u32 	%r145, [%rd97+28];
	st.u32 	[%rd313+28], %r145;
	ld.u32 	%r146, [%rd97+32];
	st.u32 	[%rd313+32], %r146;
	ld.u32 	%r147, [%rd97+36];
	st.u32 	[%rd313+36], %r147;
	ld.u32 	%r148, [%rd97+40];
	st.u32 	[%rd313+40], %r148;
	ld.u32 	%r149, [%rd97+44];
	st.u32 	[%rd313+44], %r149;
	ld.u32 	%r150, [%rd97+48];
	st.u32 	[%rd313+48], %r150;
	ld.u32 	%r151, [%rd97+52];
	st.u32 	[%rd313+52], %r151;
	ld.u32 	%r152, [%rd97+56];
	st.u32 	[%rd313+56], %r152;
	ld.u32 	%r153, [%rd97+60];
	st.u32 	[%rd313+60], %r153;
	ld.u32 	%r154, [%rd97+64];
	st.u32 	[%rd313+64], %r154;
	ld.u32 	%r155, [%rd97+68];
	st.u32 	[%rd313+68], %r155;
	ld.u32 	%r156, [%rd97+72];
	st.u32 	[%rd313+72], %r156;
	ld.u32 	%r157, [%rd97+76];
	st.u32 	[%rd313+76], %r157;
	ld.u32 	%r158, [%rd97+80];
	st.u32 	[%rd313+80], %r158;
	ld.u32 	%r159, [%rd97+84];
	st.u32 	[%rd313+84], %r159;
	ld.u32 	%r160, [%rd97+88];
	st.u32 	[%rd313+88], %r160;
	ld.u32 	%r161, [%rd97+92];
	st.u32 	[%rd313+92], %r161;
	ld.u32 	%r162, [%rd97+96];
	st.u32 	[%rd313+96], %r162;
	ld.u32 	%r163, [%rd97+100];
	st.u32 	[%rd313+100], %r163;
	ld.u32 	%r164, [%rd97+104];
	st.u32 	[%rd313+104], %r164;
	ld.u32 	%r165, [%rd97+108];
	st.u32 	[%rd313+108], %r165;
	ld.u32 	%r166, [%rd97+112];
	st.u32 	[%rd313+112], %r166;
	ld.u32 	%r167, [%rd97+116];
	st.u32 	[%rd313+116], %r167;
	ld.u32 	%r168, [%rd97+120];
	st.u32 	[%rd313+120], %r168;
	ld.u32 	%r169, [%rd97+124];
	st.u32 	[%rd313+124], %r169;
	ld.u32 	%r170, [%rd97+128];
	st.u32 	[%rd313+128], %r170;
	ld.u32 	%r171, [%rd97+132];
	st.u32 	[%rd313+132], %r171;
	ld.u32 	%r172, [%rd97+136];
	st.u32 	[%rd313+136], %r172;
	ld.u32 	%r173, [%rd97+140];
	st.u32 	[%rd313+140], %r173;
	ld.u32 	%r174, [%rd97+144];
	st.u32 	[%rd313+144], %r174;
	ld.u32 	%r175, [%rd97+148];
	st.u32 	[%rd313+148], %r175;
	ld.u32 	%r176, [%rd97+152];
	st.u32 	[%rd313+152], %r176;
	ld.u32 	%r177, [%rd97+156];
	st.u32 	[%rd313+156], %r177;
	ld.u32 	%r178, [%rd97+160];
	st.u32 	[%rd313+160], %r178;
	ld.u32 	%r179, [%rd97+164];
	st.u32 	[%rd313+164], %r179;
	ld.u32 	%r180, [%rd97+168];
	st.u32 	[%rd313+168], %r180;
	ld.u32 	%r181, [%rd97+172];
	st.u32 	[%rd313+172], %r181;
	ld.u32 	%r182, [%rd97+176];
	st.u32 	[%rd313+176], %r182;
	ld.u32 	%r183, [%rd97+180];
	st.u32 	[%rd313+180], %r183;
	ld.u32 	%r184, [%rd97+184];
	st.u32 	[%rd313+184], %r184;
	ld.u32 	%r185, [%rd97+188];
	st.u32 	[%rd313+188], %r185;
	ld.u32 	%r186, [%rd97+192];
	st.u32 	[%rd313+192], %r186;
	ld.u32 	%r187, [%rd97+196];
	st.u32 	[%rd313+196], %r187;
	ld.u32 	%r188, [%rd97+200];
	st.u32 	[%rd313+200], %r188;
	ld.u32 	%r189, [%rd97+204];
	st.u32 	[%rd313+204], %r189;
	ld.u32 	%r190, [%rd97+208];
	st.u32 	[%rd313+208], %r190;
	ld.u32 	%r191, [%rd97+212];
	st.u32 	[%rd313+212], %r191;
	ld.u32 	%r192, [%rd97+216];
	st.u32 	[%rd313+216], %r192;
	ld.u32 	%r193, [%rd97+220];
	st.u32 	[%rd313+220], %r193;
	ld.u32 	%r194, [%rd97+224];
	st.u32 	[%rd313+224], %r194;
	ld.u32 	%r195, [%rd97+228];
	st.u32 	[%rd313+228], %r195;
	ld.u32 	%r196, [%rd97+232];
	st.u32 	[%rd313+232], %r196;
	ld.u32 	%r197, [%rd97+236];
	st.u32 	[%rd313+236], %r197;
	ld.u32 	%r198, [%rd97+240];
	st.u32 	[%rd313+240], %r198;
	ld.u32 	%r199, [%rd97+244];
	st.u32 	[%rd313+244], %r199;
	ld.u32 	%r200, [%rd97+248];
	st.u32 	[%rd313+248], %r200;
	ld.u32 	%r201, [%rd97+252];
	st.u32 	[%rd313+252], %r201;
	ld.u32 	%r202, [%rd97+256];
	add.s32 	%r203, %r202, 1;
	st.u32 	[%rd97+256], %r203;
	add.s32 	%r68, %r860, 1;
	st.u32 	[%rd313+300], %r860;
	mul.wide.u32 	%rd98, %r13, 4;
	add.s64 	%rd99, %rd313, %rd98;
	ld.u32 	%r204, [%rd99];
	add.s64 	%rd101, %rd313, %rd85;
	st.u32 	[%rd101], %r204;
	st.u32 	[%rd99], %r137;
	ld.u64 	%rd300, [%rd313+288];
	mov.b16 	%rs50, 1;
	mov.u32 	%r860, %r68;
$L__BB1_137:
	setp.eq.s64 	%p32, %rd300, 0;
	selp.b64 	%rd37, %rd313, %rd300, %p32;
	mul.wide.u32 	%rd102, %r13, 4;
	add.s64 	%rd103, %rd37, %rd102;
	ld.u32 	%r70, [%rd103];
	mov.b32 	%r848, 2;
	setp.eq.s32 	%p33, %r70, 1;
	@%p33 bra 	$L__BB1_141;
	setp.eq.s32 	%p34, %r70, 2;
	@%p34 bra 	$L__BB1_142;
	setp.eq.s32 	%p35, %r70, 22;
	@%p35 bra 	$L__BB1_142;
	setp.eq.s32 	%p36, %r70, 11;
	selp.u32 	%r848, 1, 0, %p36;
	bra.uni 	$L__BB1_142;
$L__BB1_141:
	mov.b32 	%r848, 1;
$L__BB1_142:
	setp.gt.u32 	%p37, %r9, 55;
	setp.eq.s32 	%p38, %r12, 7;
	or.pred  	%p39, %p37, %p38;
	@%p39 bra 	$L__BB1_155;
	mov.b32 	%r849, 2;
	@%p33 bra 	$L__BB1_147;
	setp.eq.s32 	%p41, %r70, 2;
	@%p41 bra 	$L__BB1_148;
	setp.eq.s32 	%p42, %r70, 22;
	@%p42 bra 	$L__BB1_148;
	setp.eq.s32 	%p43, %r70, 11;
	selp.u32 	%r849, 1, 0, %p43;
	bra.uni 	$L__BB1_148;
$L__BB1_147:
	mov.b32 	%r849, 1;
$L__BB1_148:
	setp.eq.s32 	%p44, %r849, 0;
	setp.ne.s32 	%p45, %r849, %r848;
	or.pred  	%p46, %p44, %p45;
	@%p46 bra 	$L__BB1_155;
	shl.b32 	%r209, %r11, 3;
	or.b32  	%r210, %r209, %r12;
	add.s32 	%r75, %r210, 8;
	mul.wide.u32 	%rd104, %r75, 4;
	add.s64 	%rd105, %rd37, %rd104;
	ld.u32 	%r211, [%rd105+4];
	setp.ne.s32 	%p47, %r211, 0;
	@%p47 bra 	$L__BB1_155;
	setp.eq.s32 	%p48, %r848, 1;
	setp.ne.s32 	%p49, %r70, 11;
	and.pred  	%p50, %p48, %p49;
	@%p50 bra 	$L__BB1_155;
	and.b16  	%rs13, %rs50, 255;
	setp.ne.s16 	%p51, %rs13, 0;
	@%p51 bra 	$L__BB1_153;
	{ // callseq 19, 0
	.param .b64 param0;
	st.param.b64 	[param0], 312;
	.param .b64 retval0;
	call.uni (retval0), 
	malloc, 
	(
	param0
	);
	ld.param.b64 	%rd111, [retval0];
	} // callseq 19
	mov.b64 	%rd113, 0;
	st.u64 	[%rd111+264], %rd113;
	st.u64 	[%rd111+272], %rd113;
	st.u64 	[%rd111+280], %rd113;
	st.u64 	[%rd313+264], %rd111;
	st.u64 	[%rd111+288], %rd313;
	ld.u64 	%rd114, [%rd313+264];
	st.u64 	[%rd114+280], %rd113;
	ld.u64 	%rd313, [%rd313+264];
	bra.uni 	$L__BB1_154;
$L__BB1_153:
	{ // callseq 18, 0
	.param .b64 param0;
	st.param.b64 	[param0], 312;
	.param .b64 retval0;
	call.uni (retval0), 
	malloc, 
	(
	param0
	);
	ld.param.b64 	%rd106, [retval0];
	} // callseq 18
	mov.b64 	%rd108, 0;
	st.u64 	[%rd106+264], %rd108;
	st.u64 	[%rd106+272], %rd108;
	st.u64 	[%rd106+280], %rd108;
	st.u64 	[%rd106+288], %rd108;
	st.u64 	[%rd313+272], %rd106;
	ld.u64 	%rd109, [%rd313+288];
	st.u64 	[%rd106+288], %rd109;
	ld.u64 	%rd110, [%rd313+272];
	st.u64 	[%rd110+280], %rd313;
	ld.u64 	%rd313, [%rd313+272];
$L__BB1_154:
	mov.b32 	%r212, 0;
	st.u32 	[%rd313+256], %r212;
	mov.b64 	%rd115, 0;
	st.u64 	[%rd313+264], %rd115;
	st.u64 	[%rd313+272], %rd115;
	ld.u64 	%rd116, [%rd313+288];
	ld.u32 	%r213, [%rd116];
	st.u32 	[%rd313], %r213;
	ld.u32 	%r214, [%rd116+4];
	st.u32 	[%rd313+4], %r214;
	ld.u32 	%r215, [%rd116+8];
	st.u32 	[%rd313+8], %r215;
	ld.u32 	%r216, [%rd116+12];
	st.u32 	[%rd313+12], %r216;
	ld.u32 	%r217, [%rd116+16];
	st.u32 	[%rd313+16], %r217;
	ld.u32 	%r218, [%rd116+20];
	st.u32 	[%rd313+20], %r218;
	ld.u32 	%r219, [%rd116+24];
	st.u32 	[%rd313+24], %r219;
	ld.u32 	%r220, [%rd116+28];
	st.u32 	[%rd313+28], %r220;
	ld.u32 	%r221, [%rd116+32];
	st.u32 	[%rd313+32], %r221;
	ld.u32 	%r222, [%rd116+36];
	st.u32 	[%rd313+36], %r222;
	ld.u32 	%r223, [%rd116+40];
	st.u32 	[%rd313+40], %r223;
	ld.u32 	%r224, [%rd116+44];
	st.u32 	[%rd313+44], %r224;
	ld.u32 	%r225, [%rd116+48];
	st.u32 	[%rd313+48], %r225;
	ld.u32 	%r226, [%rd116+52];
	st.u32 	[%rd313+52], %r226;
	ld.u32 	%r227, [%rd116+56];
	st.u32 	[%rd313+56], %r227;
	ld.u32 	%r228, [%rd116+60];
	st.u32 	[%rd313+60], %r228;
	ld.u32 	%r229, [%rd116+64];
	st.u32 	[%rd313+64], %r229;
	ld.u32 	%r230, [%rd116+68];
	st.u32 	[%rd313+68], %r230;
	ld.u32 	%r231, [%rd116+72];
	st.u32 	[%rd313+72], %r231;
	ld.u32 	%r232, [%rd116+76];
	st.u32 	[%rd313+76], %r232;
	ld.u32 	%r233, [%rd116+80];
	st.u32 	[%rd313+80], %r233;
	ld.u32 	%r234, [%rd116+84];
	st.u32 	[%rd313+84], %r234;
	ld.u32 	%r235, [%rd116+88];
	st.u32 	[%rd313+88], %r235;
	ld.u32 	%r236, [%rd116+92];
	st.u32 	[%rd313+92], %r236;
	ld.u32 	%r237, [%rd116+96];
	st.u32 	[%rd313+96], %r237;
	ld.u32 	%r238, [%rd116+100];
	st.u32 	[%rd313+100], %r238;
	ld.u32 	%r239, [%rd116+104];
	st.u32 	[%rd313+104], %r239;
	ld.u32 	%r240, [%rd116+108];
	st.u32 	[%rd313+108], %r240;
	ld.u32 	%r241, [%rd116+112];
	st.u32 	[%rd313+112], %r241;
	ld.u32 	%r242, [%rd116+116];
	st.u32 	[%rd313+116], %r242;
	ld.u32 	%r243, [%rd116+120];
	st.u32 	[%rd313+120], %r243;
	ld.u32 	%r244, [%rd116+124];
	st.u32 	[%rd313+124], %r244;
	ld.u32 	%r245, [%rd116+128];
	st.u32 	[%rd313+128], %r245;
	ld.u32 	%r246, [%rd116+132];
	st.u32 	[%rd313+132], %r246;
	ld.u32 	%r247, [%rd116+136];
	st.u32 	[%rd313+136], %r247;
	ld.u32 	%r248, [%rd116+140];
	st.u32 	[%rd313+140], %r248;
	ld.u32 	%r249, [%rd116+144];
	st.u32 	[%rd313+144], %r249;
	ld.u32 	%r250, [%rd116+148];
	st.u32 	[%rd313+148], %r250;
	ld.u32 	%r251, [%rd116+152];
	st.u32 	[%rd313+152], %r251;
	ld.u32 	%r252, [%rd116+156];
	st.u32 	[%rd313+156], %r252;
	ld.u32 	%r253, [%rd116+160];
	st.u32 	[%rd313+160], %r253;
	ld.u32 	%r254, [%rd116+164];
	st.u32 	[%rd313+164], %r254;
	ld.u32 	%r255, [%rd116+168];
	st.u32 	[%rd313+168], %r255;
	ld.u32 	%r256, [%rd116+172];
	st.u32 	[%rd313+172], %r256;
	ld.u32 	%r257, [%rd116+176];
	st.u32 	[%rd313+176], %r257;
	ld.u32 	%r258, [%rd116+180];
	st.u32 	[%rd313+180], %r258;
	ld.u32 	%r259, [%rd116+184];
	st.u32 	[%rd313+184], %r259;
	ld.u32 	%r260, [%rd116+188];
	st.u32 	[%rd313+188], %r260;
	ld.u32 	%r261, [%rd116+192];
	st.u32 	[%rd313+192], %r261;
	ld.u32 	%r262, [%rd116+196];
	st.u32 	[%rd313+196], %r262;
	ld.u32 	%r263, [%rd116+200];
	st.u32 	[%rd313+200], %r263;
	ld.u32 	%r264, [%rd116+204];
	st.u32 	[%rd313+204], %r264;
	ld.u32 	%r265, [%rd116+208];
	st.u32 	[%rd313+208], %r265;
	ld.u32 	%r266, [%rd116+212];
	st.u32 	[%rd313+212], %r266;
	ld.u32 	%r267, [%rd116+216];
	st.u32 	[%rd313+216], %r267;
	ld.u32 	%r268, [%rd116+220];
	st.u32 	[%rd313+220], %r268;
	ld.u32 	%r269, [%rd116+224];
	st.u32 	[%rd313+224], %r269;
	ld.u32 	%r270, [%rd116+228];
	st.u32 	[%rd313+228], %r270;
	ld.u32 	%r271, [%rd116+232];
	st.u32 	[%rd313+232], %r271;
	ld.u32 	%r272, [%rd116+236];
	st.u32 	[%rd313+236], %r272;
	ld.u32 	%r273, [%rd116+240];
	st.u32 	[%rd313+240], %r273;
	ld.u32 	%r274, [%rd116+244];
	st.u32 	[%rd313+244], %r274;
	ld.u32 	%r275, [%rd116+248];
	st.u32 	[%rd313+248], %r275;
	ld.u32 	%r276, [%rd116+252];
	st.u32 	[%rd313+252], %r276;
	ld.u32 	%r277, [%rd116+256];
	add.s32 	%r278, %r277, 1;
	st.u32 	[%rd116+256], %r278;
	add.s32 	%r76, %r860, 1;
	st.u32 	[%rd313+300], %r860;
	mul.wide.u32 	%rd117, %r13, 4;
	add.s64 	%rd118, %rd313, %rd117;
	ld.u32 	%r279, [%rd118];
	add.s64 	%rd120, %rd313, %rd104;
	st.u32 	[%rd120+4], %r279;
	st.u32 	[%rd118], %r212;
	ld.u64 	%rd300, [%rd313+288];
	mov.b16 	%rs50, 1;
	mov.u32 	%r860, %r76;
$L__BB1_155:
	add.s32 	%r78, %r11, 2;
	add.s32 	%r79, %r12, -2;
	setp.eq.s64 	%p52, %rd300, 0;
	selp.b64 	%rd44, %rd313, %rd300, %p52;
	mul.wide.u32 	%rd121, %r13, 4;
	add.s64 	%rd122, %rd44, %rd121;
	ld.u32 	%r80, [%rd122];
	mov.b32 	%r851, 2;
	setp.eq.s32 	%p53, %r80, 1;
	@%p53 bra 	$L__BB1_159;
	setp.eq.s32 	%p54, %r80, 2;
	@%p54 bra 	$L__BB1_160;
	setp.eq.s32 	%p55, %r80, 22;
	@%p55 bra 	$L__BB1_160;
	setp.eq.s32 	%p56, %r80, 11;
	selp.u32 	%r851, 1, 0, %p56;
	bra.uni 	$L__BB1_160;
$L__BB1_159:
	mov.b32 	%r851, 1;
$L__BB1_160:
	setp.gt.u32 	%p57, %r9, 47;
	setp.gt.u32 	%p58, %r79, 7;
	or.pred  	%p59, %p57, %p58;
	@%p59 bra 	$L__BB1_192;
	mov.b32 	%r852, 2;
	@%p53 bra 	$L__BB1_165;
	setp.eq.s32 	%p61, %r80, 2;
	@%p61 bra 	$L__BB1_166;
	setp.eq.s32 	%p62, %r80, 22;
	@%p62 bra 	$L__BB1_166;
	setp.eq.s32 	%p63, %r80, 11;
	selp.u32 	%r852, 1, 0, %p63;
	bra.uni 	$L__BB1_166;
$L__BB1_165:
	mov.b32 	%r852, 1;
$L__BB1_166:
	setp.eq.s32 	%p64, %r852, 0;
	setp.ne.s32 	%p65, %r852, %r851;
	or.pred  	%p66, %p64, %p65;
	@%p66 bra 	$L__BB1_192;
	shl.b32 	%r285, %r78, 3;
	or.b32  	%r286, %r12, %r285;
	add.s32 	%r85, %r286, -2;
	mul.wide.u32 	%rd123, %r85, 4;
	add.s64 	%rd124, %rd44, %rd123;
	ld.u32 	%r287, [%rd124];
	setp.ne.s32 	%p67, %r287, 0;
	@%p67 bra 	$L__BB1_192;
	setp.eq.s32 	%p68, %r851, 1;
	setp.ne.s32 	%p69, %r80, 11;
	and.pred  	%p70, %p68, %p69;
	@%p70 bra 	$L__BB1_192;
	setp.eq.s32 	%p71, %r80, 22;
	@%p71 bra 	$L__BB1_171;
	@%p69 bra 	$L__BB1_181;
$L__BB1_171:
	shl.b32 	%r289, %r11, 3;
	or.b32  	%r290, %r289, %r12;
	add.s32 	%r291, %r290, 7;
	mul.wide.u32 	%rd125, %r291, 4;
	add.s64 	%rd126, %rd44, %rd125;
	ld.u32 	%r86, [%rd126];
	mov.b32 	%r853, 2;
	setp.gt.s32 	%p73, %r86, 1;
	@%p73 bra 	$L__BB1_175;
	setp.eq.s32 	%p76, %r86, 0;
	@%p76 bra 	$L__BB1_179;
	setp.eq.s32 	%p77, %r86, 1;
	@%p77 bra 	$L__BB1_174;
	bra.uni 	$L__BB1_177;
$L__BB1_174:
	mov.b32 	%r853, 1;
	bra.uni 	$L__BB1_178;
$L__BB1_175:
	setp.eq.s32 	%p74, %r86, 2;
	@%p74 bra 	$L__BB1_178;
	setp.eq.s32 	%p75, %r86, 22;
	@%p75 bra 	$L__BB1_178;
$L__BB1_177:
	setp.eq.s32 	%p78, %r86, 11;
	selp.u32 	%r853, 1, 0, %p78;
$L__BB1_178:
	setp.eq.s32 	%p79, %r80, 11;
	selp.u32 	%r293, 1, 0, %p79;
	setp.eq.s32 	%p81, %r80, 2;
	selp.b32 	%r294, 2, %r293, %p71;
	selp.b32 	%r295, 2, %r294, %p81;
	setp.eq.s32 	%p82, %r853, %r295;
	@%p82 bra 	$L__BB1_192;
$L__BB1_179:
	setp.eq.s32 	%p83, %r80, 11;
	@%p83 bra 	$L__BB1_188;
	@%p71 bra 	$L__BB1_188;
$L__BB1_181:
	add.s32 	%r296, %r78, %r11;
	add.s32 	%r297, %r12, %r12;
	add.s32 	%r298, %r297, -2;
	shr.u32 	%r299, %r298, 1;
	shl.b32 	%r300, %r296, 2;
	and.b32  	%r301, %r300, 120;
	add.s32 	%r302, %r301, %r299;
	mul.wide.u32 	%rd127, %r302, 4;
	add.s64 	%rd128, %rd44, %rd127;
	ld.u32 	%r89, [%rd128];
	setp.eq.s32 	%p85, %r89, 0;
	@%p85 bra 	$L__BB1_192;
	mov.b32 	%r854, 2;
	setp.eq.s32 	%p86, %r89, 1;
	@%p86 bra 	$L__BB1_186;
	setp.eq.s32 	%p87, %r89, 2;
	@%p87 bra 	$L__BB1_187;
	setp.eq.s32 	%p88, %r89, 22;
	@%p88 bra 	$L__BB1_187;
	setp.eq.s32 	%p89, %r89, 11;
	selp.u32 	%r854, 1, 0, %p89;
	bra.uni 	$L__BB1_187;
$L__BB1_186:
	mov.b32 	%r854, 1;
$L__BB1_187:
	selp.u32 	%r305, 1, 0, %p53;
	setp.eq.s32 	%p91, %r80, 2;
	selp.b32 	%r306, 2, %r305, %p91;
	setp.eq.s32 	%p92, %r306, %r854;
	@%p92 bra 	$L__BB1_192;
$L__BB1_188:
	and.b16  	%rs15, %rs50, 255;
	setp.ne.s16 	%p93, %rs15, 0;
	@%p93 bra 	$L__BB1_190;
	{ // callseq 21, 0
	.param .b64 param0;
	st.param.b64 	[param0], 312;
	.param .b64 retval0;
	call.uni (retval0), 
	malloc, 
	(
	param0
	);
	ld.param.b64 	%rd134, [retval0];
	} // callseq 21
	mov.b64 	%rd136, 0;
	st.u64 	[%rd134+264], %rd136;
	st.u64 	[%rd134+272], %rd136;
	st.u64 	[%rd134+280], %rd136;
	st.u64 	[%rd313+264], %rd134;
	st.u64 	[%rd134+288], %rd313;
	ld.u64 	%rd137, [%rd313+264];
	st.u64 	[%rd137+280], %rd136;
	ld.u64 	%rd313, [%rd313+264];
	bra.uni 	$L__BB1_191;
$L__BB1_190:
	{ // callseq 20, 0
	.param .b64 param0;
	st.param.b64 	[param0], 312;
	.param .b64 retval0;
	call.uni (retval0), 
	malloc, 
	(
	param0
	);
	ld.param.b64 	%rd129, [retval0];
	} // callseq 20
	mov.b64 	%rd131, 0;
	st.u64 	[%rd129+264], %rd131;
	st.u64 	[%rd129+272], %rd131;
	st.u64 	[%rd129+280], %rd131;
	st.u64 	[%rd129+288], %rd131;
	st.u64 	[%rd313+272], %rd129;
	ld.u64 	%rd132, [%rd313+288];
	st.u64 	[%rd129+288], %rd132;
	ld.u64 	%rd133, [%rd313+272];
	st.u64 	[%rd133+280], %rd313;
	ld.u64 	%rd313, [%rd313+272];
$L__BB1_191:
	mov.b32 	%r307, 0;
	st.u32 	[%rd313+256], %r307;
	mov.b64 	%rd138, 0;
	st.u64 	[%rd313+264], %rd138;
	st.u64 	[%rd313+272], %rd138;
	ld.u64 	%rd139, [%rd313+288];
	ld.u32 	%r308, [%rd139];
	st.u32 	[%rd313], %r308;
	ld.u32 	%r309, [%rd139+4];
	st.u32 	[%rd313+4], %r309;
	ld.u32 	%r310, [%rd139+8];
	st.u32 	[%rd313+8], %r310;
	ld.u32 	%r311, [%rd139+12];
	st.u32 	[%rd313+12], %r311;
	ld.u32 	%r312, [%rd139+16];
	st.u32 	[%rd313+16], %r312;
	ld.u32 	%r313, [%rd139+20];
	st.u32 	[%rd313+20], %r313;
	ld.u32 	%r314, [%rd139+24];
	st.u32 	[%rd313+24], %r314;
	ld.u32 	%r315, [%rd139+28];
	st.u32 	[%rd313+28], %r315;
	ld.u32 	%r316, [%rd139+32];
	st.u32 	[%rd313+32], %r316;
	ld.u32 	%r317, [%rd139+36];
	st.u32 	[%rd313+36], %r317;
	ld.u32 	%r318, [%rd139+40];
	st.u32 	[%rd313+40], %r318;
	ld.u32 	%r319, [%rd139+44];
	st.u32 	[%rd313+44], %r319;
	ld.u32 	%r320, [%rd139+48];
	st.u32 	[%rd313+48], %r320;
	ld.u32 	%r321, [%rd139+52];
	st.u32 	[%rd313+52], %r321;
	ld.u32 	%r322, [%rd139+56];
	st.u32 	[%rd313+56], %r322;
	ld.u32 	%r323, [%rd139+60];
	st.u32 	[%rd313+60], %r323;
	ld.u32 	%r324, [%rd139+64];
	st.u32 	[%rd313+64], %r324;
	ld.u32 	%r325, [%rd139+68];
	st.u32 	[%rd313+68], %r325;
	ld.u32 	%r326, [%rd139+72];
	st.u32 	[%rd313+72], %r326;
	ld.u32 	%r327, [%rd139+76];
	st.u32 	[%rd313+76], %r327;
	ld.u32 	%r328, [%rd139+80];
	st.u32 	[%rd313+80], %r328;
	ld.u32 	%r329, [%rd139+84];
	st.u32 	[%rd313+84], %r329;
	ld.u32 	%r330, [%rd139+88];
	st.u32 	[%rd313+88], %r330;
	ld.u32 	%r331, [%rd139+92];
	st.u32 	[%rd313+92], %r331;
	ld.u32 	%r332, [%rd139+96];
	st.u32 	[%rd313+96], %r332;
	ld.u32 	%r333, [%rd139+100];
	st.u32 	[%rd313+100], %r333;
	ld.u32 	%r334, [%rd139+104];
	st.u32 	[%rd313+104], %r334;
	ld.u32 	%r335, [%rd139+108];
	st.u32 	[%rd313+108], %r335;
	ld.u32 	%r336, [%rd139+112];
	st.u32 	[%rd313+112], %r336;
	ld.u32 	%r337, [%rd139+116];
	st.u32 	[%rd313+116], %r337;
	ld.u32 	%r338, [%rd139+120];
	st.u32 	[%rd313+120], %r338;
	ld.u32 	%r339, [%rd139+124];
	st.u32 	[%rd313+124], %r339;
	ld.u32 	%r340, [%rd139+128];
	st.u32 	[%rd313+128], %r340;
	ld.u32 	%r341, [%rd139+132];
	st.u32 	[%rd313+132], %r341;
	ld.u32 	%r342, [%rd139+136];
	st.u32 	[%rd313+136], %r342;
	ld.u32 	%r343, [%rd139+140];
	st.u32 	[%rd313+140], %r343;
	ld.u32 	%r344, [%rd139+144];
	st.u32 	[%rd313+144], %r344;
	ld.u32 	%r345, [%rd139+148];
	st.u32 	[%rd313+148], %r345;
	ld.u32 	%r346, [%rd139+152];
	st.u32 	[%rd313+152], %r346;
	ld.u32 	%r347, [%rd139+156];
	st.u32 	[%rd313+156], %r347;
	ld.u32 	%r348, [%rd139+160];
	st.u32 	[%rd313+160], %r348;
	ld.u32 	%r349, [%rd139+164];
	st.u32 	[%rd313+164], %r349;
	ld.u32 	%r350, [%rd139+168];
	st.u32 	[%rd313+168], %r350;
	ld.u32 	%r351, [%rd139+172];
	st.u32 	[%rd313+172], %r351;
	ld.u32 	%r352, [%rd139+176];
	st.u32 	[%rd313+176], %r352;
	ld.u32 	%r353, [%rd139+180];
	st.u32 	[%rd313+180], %r353;
	ld.u32 	%r354, [%rd139+184];
	st.u32 	[%rd313+184], %r354;
	ld.u32 	%r355, [%rd139+188];
	st.u32 	[%rd313+188], %r355;
	ld.u32 	%r356, [%rd139+192];
	st.u32 	[%rd313+192], %r356;
	ld.u32 	%r357, [%rd139+196];
	st.u32 	[%rd313+196], %r357;
	ld.u32 	%r358, [%rd139+200];
	st.u32 	[%rd313+200], %r358;
	ld.u32 	%r359, [%rd139+204];
	st.u32 	[%rd313+204], %r359;
	ld.u32 	%r360, [%rd139+208];
	st.u32 	[%rd313+208], %r360;
	ld.u32 	%r361, [%rd139+212];
	st.u32 	[%rd313+212], %r361;
	ld.u32 	%r362, [%rd139+216];
	st.u32 	[%rd313+216], %r362;
	ld.u32 	%r363, [%rd139+220];
	st.u32 	[%rd313+220], %r363;
	ld.u32 	%r364, [%rd139+224];
	st.u32 	[%rd313+224], %r364;
	ld.u32 	%r365, [%rd139+228];
	st.u32 	[%rd313+228], %r365;
	ld.u32 	%r366, [%rd139+232];
	st.u32 	[%rd313+232], %r366;
	ld.u32 	%r367, [%rd139+236];
	st.u32 	[%rd313+236], %r367;
	ld.u32 	%r368, [%rd139+240];
	st.u32 	[%rd313+240], %r368;
	ld.u32 	%r369, [%rd139+244];
	st.u32 	[%rd313+244], %r369;
	ld.u32 	%r370, [%rd139+248];
	st.u32 	[%rd313+248], %r370;
	ld.u32 	%r371, [%rd139+252];
	st.u32 	[%rd313+252], %r371;
	ld.u32 	%r372, [%rd139+256];
	add.s32 	%r373, %r372, 1;
	st.u32 	[%rd139+256], %r373;
	add.s32 	%r92, %r860, 1;
	st.u32 	[%rd313+300], %r860;
	mul.wide.u32 	%rd140, %r13, 4;
	add.s64 	%rd141, %rd313, %rd140;
	ld.u32 	%r374, [%rd141];
	mul.wide.u32 	%rd142, %r85, 4;
	add.s64 	%rd143, %rd313, %rd142;
	st.u32 	[%rd143], %r374;
	st.u32 	[%rd141], %r307;
	add.s32 	%r375, %r78, %r11;
	shl.b32 	%r376, %r375, 2;
	and.b32  	%r377, %r376, 120;
	add.s32 	%r378, %r12, %r12;
	add.s32 	%r379, %r378, -2;
	shr.u32 	%r380, %r379, 1;
	add.s32 	%r381, %r377, %r380;
	mul.wide.u32 	%rd144, %r381, 4;
	add.s64 	%rd145, %rd313, %rd144;
	st.u32 	[%rd145], %r307;
	ld.u64 	%rd300, [%rd313+288];
	mov.b16 	%rs50, 1;
	mov.u32 	%r860, %r92;
$L__BB1_192:
	setp.eq.s64 	%p94, %rd300, 0;
	selp.b64 	%rd51, %rd313, %rd300, %p94;
	mul.wide.u32 	%rd146, %r13, 4;
	add.s64 	%rd147, %rd51, %rd146;
	ld.u32 	%r94, [%rd147];
	mov.b32 	%r856, 2;
	setp.eq.s32 	%p95, %r94, 1;
	@%p95 bra 	$L__BB1_196;
	setp.eq.s32 	%p96, %r94, 2;
	@%p96 bra 	$L__BB1_197;
	setp.eq.s32 	%p97, %r94, 22;
	@%p97 bra 	$L__BB1_197;
	setp.eq.s32 	%p98, %r94, 11;
	selp.u32 	%r856, 1, 0, %p98;
	bra.uni 	$L__BB1_197;
$L__BB1_196:
	mov.b32 	%r856, 1;
$L__BB1_197:
	setp.gt.u32 	%p99, %r9, 47;
	setp.gt.u32 	%p100, %r12, 5;
	or.pred  	%p101, %p99, %p100;
	@%p101 bra 	$L__BB1_229;
	mov.b32 	%r857, 2;
	@%p95 bra 	$L__BB1_202;
	setp.eq.s32 	%p103, %r94, 2;
	@%p103 bra 	$L__BB1_203;
	setp.eq.s32 	%p104, %r94, 22;
	@%p104 bra 	$L__BB1_203;
	setp.eq.s32 	%p105, %r94, 11;
	selp.u32 	%r857, 1, 0, %p105;
	bra.uni 	$L__BB1_203;
$L__BB1_202:
	mov.b32 	%r857, 1;
$L__BB1_203:
	setp.eq.s32 	%p106, %r857, 0;
	setp.ne.s32 	%p107, %r857, %r856;
	or.pred  	%p108, %p106, %p107;
	@%p108 bra 	$L__BB1_229;
	shl.b32 	%r387, %r78, 3;
	or.b32  	%r99, %r387, %r12;
	mul.wide.u32 	%rd148, %r99, 4;
	add.s64 	%rd52, %rd51, %rd148;
	ld.u32 	%r388, [%rd52+8];
	setp.ne.s32 	%p109, %r388, 0;
	@%p109 bra 	$L__BB1_229;
	setp.eq.s32 	%p110, %r856, 1;
	setp.ne.s32 	%p111, %r94, 11;
	and.pred  	%p112, %p110, %p111;
	@%p112 bra 	$L__BB1_229;
	setp.eq.s32 	%p113, %r94, 22;
	@%p113 bra 	$L__BB1_208;
	@%p111 bra 	$L__BB1_218;
$L__BB1_208:
	ld.u32 	%r100, [%rd52+-28];
	mov.b32 	%r858, 2;
	setp.gt.s32 	%p115, %r100, 1;
	@%p115 bra 	$L__BB1_212;
	setp.eq.s32 	%p118, %r100, 0;
	@%p118 bra 	$L__BB1_216;
	setp.eq.s32 	%p119, %r100, 1;
	@%p119 bra 	$L__BB1_211;
	bra.uni 	$L__BB1_214;
$L__BB1_211:
	mov.b32 	%r858, 1;
	bra.uni 	$L__BB1_215;
$L__BB1_212:
	setp.eq.s32 	%p116, %r100, 2;
	@%p116 bra 	$L__BB1_215;
	setp.eq.s32 	%p117, %r100, 22;
	@%p117 bra 	$L__BB1_215;
$L__BB1_214:
	setp.eq.s32 	%p120, %r100, 11;
	selp.u32 	%r858, 1, 0, %p120;
$L__BB1_215:
	setp.eq.s32 	%p121, %r94, 11;
	selp.u32 	%r391, 1, 0, %p121;
	setp.eq.s32 	%p123, %r94, 2;
	selp.b32 	%r392, 2, %r391, %p113;
	selp.b32 	%r393, 2, %r392, %p123;
	setp.eq.s32 	%p124, %r858, %r393;
	@%p124 bra 	$L__BB1_229;
$L__BB1_216:
	setp.eq.s32 	%p125, %r94, 11;
	@%p125 bra 	$L__BB1_225;
	@%p113 bra 	$L__BB1_225;
$L__BB1_218:
	add.s32 	%r394, %r78, %r11;
	cvt.u16.u32 	%rs17, %r12;
	add.s16 	%rs18, %rs17, %rs17;
	add.s16 	%rs19, %rs18, 2;
	shr.u16 	%rs20, %rs19, 1;
	cvt.u32.u16 	%r395, %rs20;
	shl.b32 	%r396, %r394, 2;
	and.b32  	%r397, %r396, 120;
	add.s32 	%r398, %r397, %r395;
	mul.wide.u32 	%rd149, %r398, 4;
	add.s64 	%rd150, %rd51, %rd149;
	ld.u32 	%r103, [%rd150];
	setp.eq.s32 	%p127, %r103, 0;
	@%p127 bra 	$L__BB1_229;
	mov.b32 	%r859, 2;
	setp.eq.s32 	%p128, %r103, 1;
	@%p128 bra 	$L__BB1_223;
	setp.eq.s32 	%p129, %r103, 2;
	@%p129 bra 	$L__BB1_224;
	setp.eq.s32 	%p130, %r103, 22;
	@%p130 bra 	$L__BB1_224;
	setp.eq.s32 	%p131, %r103, 11;
	selp.u32 	%r859, 1, 0, %p131;
	bra.uni 	$L__BB1_224;
$L__BB1_223:
	mov.b32 	%r859, 1;
$L__BB1_224:
	setp.eq.s32 	%p132, %r94, 1;
	selp.u32 	%r401, 1, 0, %p132;
	setp.eq.s32 	%p133, %r94, 2;
	selp.b32 	%r402, 2, %r401, %p133;
	setp.eq.s32 	%p134, %r402, %r859;
	@%p134 bra 	$L__BB1_229;
$L__BB1_225:
	and.b16  	%rs21, %rs50, 255;
	setp.ne.s16 	%p135, %rs21, 0;
	@%p135 bra 	$L__BB1_227;
	{ // callseq 23, 0
	.param .b64 param0;
	st.param.b64 	[param0], 312;
	.param .b64 retval0;
	call.uni (retval0), 
	malloc, 
	(
	param0
	);
	ld.param.b64 	%rd156, [retval0];
	} // callseq 23
	mov.b64 	%rd158, 0;
	st.u64 	[%rd156+264], %rd158;
	st.u64 	[%rd156+272], %rd158;
	st.u64 	[%rd156+280], %rd158;
	st.u64 	[%rd313+264], %rd156;
	st.u64 	[%rd156+288], %rd313;
	ld.u64 	%rd159, [%rd313+264];
	st.u64 	[%rd159+280], %rd158;
	ld.u64 	%rd313, [%rd313+264];
	bra.uni 	$L__BB1_228;
$L__BB1_227:
	{ // callseq 22, 0
	.param .b64 param0;
	st.param.b64 	[param0], 312;
	.param .b64 retval0;
	call.uni (retval0), 
	malloc, 
	(
	param0
	);
	ld.param.b64 	%rd151, [retval0];
	} // callseq 22
	mov.b64 	%rd153, 0;
	st.u64 	[%rd151+264], %rd153;
	st.u64 	[%rd151+272], %rd153;
	st.u64 	[%rd151+280], %rd153;
	st.u64 	[%rd151+288], %rd153;
	st.u64 	[%rd313+272], %rd151;
	ld.u64 	%rd154, [%rd313+288];
	st.u64 	[%rd151+288], %rd154;
	ld.u64 	%rd155, [%rd313+272];
	st.u64 	[%rd155+280], %rd313;
	ld.u64 	%rd313, [%rd313+272];
$L__BB1_228:
	mov.b32 	%r403, 0;
	st.u32 	[%rd313+256], %r403;
	mov.b64 	%rd160, 0;
	st.u64 	[%rd313+264], %rd160;
	st.u64 	[%rd313+272], %rd160;
	ld.u64 	%rd161, [%rd313+288];
	ld.u32 	%r404, [%rd161];
	st.u32 	[%rd313], %r404;
	ld.u32 	%r405, [%rd161+4];
	st.u32 	[%rd313+4], %r405;
	ld.u32 	%r406, [%rd161+8];
	st.u32 	[%rd313+8], %r406;
	ld.u32 	%r407, [%rd161+12];
	st.u32 	[%rd313+12], %r407;
	ld.u32 	%r408, [%rd161+16];
	st.u32 	[%rd313+16], %r408;
	ld.u32 	%r409, [%rd161+20];
	st.u32 	[%rd313+20], %r409;
	ld.u32 	%r410, [%rd161+24];
	st.u32 	[%rd313+24], %r410;
	ld.u32 	%r411, [%rd161+28];
	st.u32 	[%rd313+28], %r411;
	ld.u32 	%r412, [%rd161+32];
	st.u32 	[%rd313+32], %r412;
	ld.u32 	%r413, [%rd161+36];
	st.u32 	[%rd313+36], %r413;
	ld.u32 	%r414, [%rd161+40];
	st.u32 	[%rd313+40], %r414;
	ld.u32 	%r415, [%rd161+44];
	st.u32 	[%rd313+44], %r415;
	ld.u32 	%r416, [%rd161+48];
	st.u32 	[%rd313+48], %r416;
	ld.u32 	%r417, [%rd161+52];
	st.u32 	[%rd313+52], %r417;
	ld.u32 	%r418, [%rd161+56];
	st.u32 	[%rd313+56], %r418;
	ld.u32 	%r419, [%rd161+60];
	st.u32 	[%rd313+60], %r419;
	ld.u32 	%r420, [%rd161+64];
	st.u32 	[%rd313+64], %r420;
	ld.u32 	%r421, [%rd161+68];
	st.u32 	[%rd313+68], %r421;
	ld.u32 	%r422, [%rd161+72];
	st.u32 	[%rd313+72], %r422;
	ld.u32 	%r423, [%rd161+76];
	st.u32 	[%rd313+76], %r423;
	ld.u32 	%r424, [%rd161+80];
	st.u32 	[%rd313+80], %r424;
	ld.u32 	%r425, [%rd161+84];
	st.u32 	[%rd313+84], %r425;
	ld.u32 	%r426, [%rd161+88];
	st.u32 	[%rd313+88], %r426;
	ld.u32 	%r427, [%rd161+92];
	st.u32 	[%rd313+92], %r427;
	ld.u32 	%r428, [%rd161+96];
	st.u32 	[%rd313+96], %r428;
	ld.u32 	%r429, [%rd161+100];
	st.u32 	[%rd313+100], %r429;
	ld.u32 	%r430, [%rd161+104];
	st.u32 	[%rd313+104], %r430;
	ld.u32 	%r431, [%rd161+108];
	st.u32 	[%rd313+108], %r431;
	ld.u32 	%r432, [%rd161+112];
	st.u32 	[%rd313+112], %r432;
	ld.u32 	%r433, [%rd161+116];
	st.u32 	[%rd313+116], %r433;
	ld.u32 	%r434, [%rd161+120];
	st.u32 	[%rd313+120], %r434;
	ld.u32 	%r435, [%rd161+124];
	st.u32 	[%rd313+124], %r435;
	ld.u32 	%r436, [%rd161+128];
	st.u32 	[%rd313+128], %r436;
	ld.u32 	%r437, [%rd161+132];
	st.u32 	[%rd313+132], %r437;
	ld.u32 	%r438, [%rd161+136];
	st.u32 	[%rd313+136], %r438;
	ld.u32 	%r439, [%rd161+140];
	st.u32 	[%rd313+140], %r439;
	ld.u32 	%r440, [%rd161+144];
	st.u32 	[%rd313+144], %r440;
	ld.u32 	%r441, [%rd161+148];
	st.u32 	[%rd313+148], %r441;
	ld.u32 	%r442, [%rd161+152];
	st.u32 	[%rd313+152], %r442;
	ld.u32 	%r443, [%rd161+156];
	st.u32 	[%rd313+156], %r443;
	ld.u32 	%r444, [%rd161+160];
	st.u32 	[%rd313+160], %r444;
	ld.u32 	%r445, [%rd161+164];
	st.u32 	[%rd313+164], %r445;
	ld.u32 	%r446, [%rd161+168];
	st.u32 	[%rd313+168], %r446;
	ld.u32 	%r447, [%rd161+172];
	st.u32 	[%rd313+172], %r447;
	ld.u32 	%r448, [%rd161+176];
	st.u32 	[%rd313+176], %r448;
	ld.u32 	%r449, [%rd161+180];
	st.u32 	[%rd313+180], %r449;
	ld.u32 	%r450, [%rd161+184];
	st.u32 	[%rd313+184], %r450;
	ld.u32 	%r451, [%rd161+188];
	st.u32 	[%rd313+188], %r451;
	ld.u32 	%r452, [%rd161+192];
	st.u32 	[%rd313+192], %r452;
	ld.u32 	%r453, [%rd161+196];
	st.u32 	[%rd313+196], %r453;
	ld.u32 	%r454, [%rd161+200];
	st.u32 	[%rd313+200], %r454;
	ld.u32 	%r455, [%rd161+204];
	st.u32 	[%rd313+204], %r455;
	ld.u32 	%r456, [%rd161+208];
	st.u32 	[%rd313+208], %r456;
	ld.u32 	%r457, [%rd161+212];
	st.u32 	[%rd313+212], %r457;
	ld.u32 	%r458, [%rd161+216];
	st.u32 	[%rd313+216], %r458;
	ld.u32 	%r459, [%rd161+220];
	st.u32 	[%rd313+220], %r459;
	ld.u32 	%r460, [%rd161+224];
	st.u32 	[%rd313+224], %r460;
	ld.u32 	%r461, [%rd161+228];
	st.u32 	[%rd313+228], %r461;
	ld.u32 	%r462, [%rd161+232];
	st.u32 	[%rd313+232], %r462;
	ld.u32 	%r463, [%rd161+236];
	st.u32 	[%rd313+236], %r463;
	ld.u32 	%r464, [%rd161+240];
	st.u32 	[%rd313+240], %r464;
	ld.u32 	%r465, [%rd161+244];
	st.u32 	[%rd313+244], %r465;
	ld.u32 	%r466, [%rd161+248];
	st.u32 	[%rd313+248], %r466;
	ld.u32 	%r467, [%rd161+252];
	st.u32 	[%rd313+252], %r467;
	ld.u32 	%r468, [%rd161+256];
	add.s32 	%r469, %r468, 1;
	st.u32 	[%rd161+256], %r469;
	add.s32 	%r106, %r860, 1;
	st.u32 	[%rd313+300], %r860;
	add.s64 	%rd163, %rd313, %rd146;
	ld.u32 	%r470, [%rd163];
	add.s64 	%rd165, %rd313, %rd148;
	st.u32 	[%rd165+8], %r470;
	st.u32 	[%rd163], %r403;
	add.s32 	%r471, %r78, %r11;
	shl.b32 	%r472, %r471, 2;
	and.b32  	%r473, %r472, 120;
	cvt.u16.u32 	%rs23, %r12;
	add.s16 	%rs24, %rs23, %rs23;
	add.s16 	%rs25, %rs24, 2;
	shr.u16 	%rs26, %rs25, 1;
	cvt.u32.u16 	%r474, %rs26;
	add.s32 	%r475, %r473, %r474;
	mul.wide.u32 	%rd166, %r475, 4;
	add.s64 	%rd167, %rd313, %rd166;
	st.u32 	[%rd167], %r403;
	mov.b16 	%rs50, 1;
	mov.u32 	%r860, %r106;
$L__BB1_229:
	add.s32 	%r828, %r828, 1;
	add.s64 	%rd291, %rd291, 4;
	setp.ne.s32 	%p257, %r828, 0;
	@%p257 bra 	$L__BB1_4;
$L__BB1_230:
	setp.eq.s32 	%p258, %r825, %r119;
	bar.sync 	0;
	@%p258 bra 	$L__BB1_247;
	ld.u32 	%r823, [%rd321+256];
	div.s32 	%r826, %r826, %r823;
	div.s32 	%r110, %r827, %r826;
	setp.ge.s32 	%p259, %r110, %r823;
	@%p259 bra 	$L__BB1_247;
	ld.u64 	%rd321, [%rd321+264];
	setp.lt.s32 	%p260, %r110, 1;
	@%p260 bra 	$L__BB1_246;
	and.b32  	%r111, %r110, 15;
	setp.lt.u32 	%p261, %r110, 16;
	@%p261 bra 	$L__BB1_236;
	and.b32  	%r112, %r110, 2147483632;
	mov.b32 	%r861, 0;
$L__BB1_235:
	.pragma "nounroll";
	ld.u64 	%rd263, [%rd321+272];
	ld.u64 	%rd264, [%rd263+272];
	ld.u64 	%rd265, [%rd264+272];
	ld.u64 	%rd266, [%rd265+272];
	ld.u64 	%rd267, [%rd266+272];
	ld.u64 	%rd268, [%rd267+272];
	ld.u64 	%rd269, [%rd268+272];
	ld.u64 	%rd270, [%rd269+272];
	ld.u64 	%rd271, [%rd270+272];
	ld.u64 	%rd272, [%rd271+272];
	ld.u64 	%rd273, [%rd272+272];
	ld.u64 	%rd274, [%rd273+272];
	ld.u64 	%rd275, [%rd274+272];
	ld.u64 	%rd276, [%rd275+272];
	ld.u64 	%rd277, [%rd276+272];
	ld.u64 	%rd321, [%rd277+272];
	add.s32 	%r861, %r861, 16;
	setp.ne.s32 	%p262, %r861, %r112;
	@%p262 bra 	$L__BB1_235;
$L__BB1_236:
	setp.eq.s32 	%p263, %r111, 0;
	@%p263 bra 	$L__BB1_246;
	and.b32  	%r115, %r110, 7;
	setp.lt.u32 	%p264, %r111, 8;
	@%p264 bra 	$L__BB1_239;
	ld.u64 	%rd279, [%rd321+272];
	ld.u64 	%rd280, [%rd279+272];
	ld.u64 	%rd281, [%rd280+272];
	ld.u64 	%rd282, [%rd281+272];
	ld.u64 	%rd283, [%rd282+272];
	ld.u64 	%rd284, [%rd283+272];
	ld.u64 	%rd285, [%rd284+272];
	ld.u64 	%rd321, [%rd285+272];
$L__BB1_239:
	setp.eq.s32 	%p265, %r115, 0;
	@%p265 bra 	$L__BB1_246;
	and.b32  	%r116, %r110, 3;
	setp.lt.u32 	%p266, %r115, 4;
	@%p266 bra 	$L__BB1_242;
	ld.u64 	%rd287, [%rd321+272];
	ld.u64 	%rd288, [%rd287+272];
	ld.u64 	%rd289, [%rd288+272];
	ld.u64 	%rd321, [%rd289+272];
$L__BB1_242:
	setp.eq.s32 	%p267, %r116, 0;
	@%p267 bra 	$L__BB1_246;
	ld.u64 	%rd321, [%rd321+272];
	setp.eq.s32 	%p268, %r116, 1;
	@%p268 bra 	$L__BB1_246;
	ld.u64 	%rd321, [%rd321+272];
	setp.eq.s32 	%p269, %r116, 2;
	@%p269 bra 	$L__BB1_246;
	ld.u64 	%rd321, [%rd321+272];
$L__BB1_246:
	bar.sync 	0;
	rem.s32 	%r827, %r827, %r826;
	bra.uni 	$L__BB1_2;
$L__BB1_247:
	ret;

}
	// .globl	print_tree
.visible .entry print_tree(
	.param .u32 print_tree_param_0,
	.param .u64 .ptr .align 1 print_tree_param_1,
	.param .u32 print_tree_param_2
)
{
	.reg .pred 	%p<2>;
	.reg .b32 	%r<10>;
	.reg .b64 	%rd<4>;

	ld.param.u64 	%rd1, [print_tree_param_1];
	mov.u32 	%r1, %ctaid.x;
	mov.u32 	%r2, %ntid.x;
	mul.lo.s32 	%r3, %r1, %r2;
	mov.u32 	%r4, %tid.x;
	neg.s32 	%r5, %r4;
	setp.ne.s32 	%p1, %r3, %r5;
	@%p1 bra 	$L__BB2_2;
	mov.u64 	%rd2, $str$6;
	cvta.global.u64 	%rd3, %rd2;
	{ // callseq 32, 0
	.param .b64 param0;
	st.param.b64 	[param0], %rd3;
	.param .b64 param1;
	st.param.b64 	[param1], 0;
	.param .b32 retval0;
	call.uni (retval0), 
	vprintf, 
	(
	param0, 
	param1
	);
	ld.param.b32 	%r6, [retval0];
	} // callseq 32
	{ // callseq 33, 0
	.param .b64 param0;
	st.param.b64 	[param0], %rd1;
	call.uni 
	print_tr, 
	(
	param0
	);
	} // callseq 33
	{ // callseq 34, 0
	.param .b64 param0;
	st.param.b64 	[param0], %rd3;
	.param .b64 param1;
	st.param.b64 	[param1], 0;
	.param .b32 retval0;
	call.uni (retval0), 
	vprintf, 
	(
	param0, 
	param1
	);
	ld.param.b32 	%r8, [retval0];
	} // callseq 34
$L__BB2_2:
	ret;

}
	// .globl	set_root
.visible .entry set_root(
	.param .u64 .ptr .align 1 set_root_param_0,
	.param .u64 .ptr .align 1 set_root_param_1,
	.param .u32 set_root_param_2
)
{
	.reg .pred 	%p<7>;
	.reg .b32 	%r<23>;
	.reg .b64 	%rd<21>;

	ld.param.u64 	%rd11, [set_root_param_0];
	ld.param.u64 	%rd12, [set_root_param_1];
	ld.param.u32 	%r5, [set_root_param_2];
	cvta.to.global.u64 	%rd1, %rd12;
	cvta.to.global.u64 	%rd2, %rd11;
	mov.u32 	%r6, %ctaid.x;
	mov.u32 	%r7, %ntid.x;
	mul.lo.s32 	%r8, %r6, %r7;
	mov.u32 	%r9, %tid.x;
	neg.s32 	%r10, %r9;
	setp.ne.s32 	%p1, %r8, %r10;
	@%p1 bra 	$L__BB3_8;
	mov.b32 	%r11, 1;
	st.global.u32 	[%rd2+300], %r11;
	mov.b64 	%rd13, 0;
	st.global.u64 	[%rd2+264], %rd13;
	st.global.u64 	[%rd2+272], %rd13;
	st.global.u64 	[%rd2+280], %rd13;
	mov.b32 	%r12, 0;
	st.global.u32 	[%rd2+256], %r12;
	setp.eq.s32 	%p2, %r5, 0;
	@%p2 bra 	$L__BB3_8;
	mul.lo.s32 	%r13, %r5, %r5;
	max.u32 	%r1, %r13, 1;
	setp.lt.u32 	%p3, %r13, 4;
	mov.b64 	%rd20, 0;
	@%p3 bra 	$L__BB3_6;
	and.b32  	%r14, %r1, -4;
	neg.s32 	%r22, %r14;
	add.s64 	%rd19, %rd1, 8;
	add.s64 	%rd18, %rd2, 8;
$L__BB3_4:
	ld.global.u32 	%r15, [%rd19+-8];
	st.global.u32 	[%rd18+-8], %r15;
	ld.global.u32 	%r16, [%rd19+-4];
	st.global.u32 	[%rd18+-4], %r16;
	ld.global.u32 	%r17, [%rd19];
	st.global.u32 	[%rd18], %r17;
	ld.global.u32 	%r18, [%rd19+4];
	st.global.u32 	[%rd18+4], %r18;
	add.s32 	%r22, %r22, 4;
	add.s64 	%rd19, %rd19, 16;
	add.s64 	%rd18, %rd18, 16;
	setp.ne.s32 	%p4, %r22, 0;
	@%p4 bra 	$L__BB3_4;
	cvt.u64.u32 	%rd20, %r14;
$L__BB3_6:
	and.b32  	%r20, %r1, 1;
	setp.eq.b32 	%p5, %r20, 1;
	not.pred 	%p6, %p5;
	@%p6 bra 	$L__BB3_8;
	shl.b64 	%rd15, %rd20, 2;
	add.s64 	%rd16, %rd1, %rd15;
	ld.global.u32 	%r21, [%rd16];
	add.s64 	%rd17, %rd2, %rd15;
	st.global.u32 	[%rd17], %r21;
$L__BB3_8:
	ret;

}
	// .globl	copy_best_result
.visible .entry copy_best_result(
	.param .u64 .ptr .align 1 copy_best_result_param_0,
	.param .u64 .ptr .align 1 copy_best_result_param_1,
	.param .u32 copy_best_result_param_2
)
{
	.reg .pred 	%p<2>;
	.reg .b32 	%r<70>;
	.reg .b64 	%rd<5>;

	ld.param.u64 	%rd1, [copy_best_result_param_0];
	ld.param.u64 	%rd2, [copy_best_result_param_1];
	mov.u32 	%r1, %ctaid.x;
	mov.u32 	%r2, %ntid.x;
	mul.lo.s32 	%r3, %r1, %r2;
	mov.u32 	%r4, %tid.x;
	neg.s32 	%r5, %r4;
	setp.ne.s32 	%p1, %r3, %r5;
	@%p1 bra 	$L__BB4_2;
	cvta.to.global.u64 	%rd3, %rd2;
	cvta.to.global.u64 	%rd4, %rd1;
	ld.global.u32 	%r6, [%rd4];
	st.global.u32 	[%rd3], %r6;
	ld.global.u32 	%r7, [%rd4+4];
	st.global.u32 	[%rd3+4], %r7;
	ld.global.u32 	%r8, [%rd4+8];
	st.global.u32 	[%rd3+8], %r8;
	ld.global.u32 	%r9, [%rd4+12];
	st.global.u32 	[%rd3+12], %r9;
	ld.global.u32 	%r10, [%rd4+16];
	st.global.u32 	[%rd3+16], %r10;
	ld.global.u32 	%r11, [%rd4+20];
	st.global.u32 	[%rd3+20], %r11;
	ld.global.u32 	%r12, [%rd4+24];
	st.global.u32 	[%rd3+24], %r12;
	ld.global.u32 	%r13, [%rd4+28];
	st.global.u32 	[%rd3+28], %r13;
	ld.global.u32 	%r14, [%rd4+32];
	st.global.u32 	[%rd3+32], %r14;
	ld.global.u32 	%r15, [%rd4+36];
	st.global.u32 	[%rd3+36], %r15;
	ld.global.u32 	%r16, [%rd4+40];
	st.global.u32 	[%rd3+40], %r16;
	ld.global.u32 	%r17, [%rd4+44];
	st.global.u32 	[%rd3+44], %r17;
	ld.global.u32 	%r18, [%rd4+48];
	st.global.u32 	[%rd3+48], %r18;
	ld.global.u32 	%r19, [%rd4+52];
	st.global.u32 	[%rd3+52], %r19;
	ld.global.u32 	%r20, [%rd4+56];
	st.global.u32 	[%rd3+56], %r20;
	ld.global.u32 	%r21, [%rd4+60];
	st.global.u32 	[%rd3+60], %r21;
	ld.global.u32 	%r22, [%rd4+64];
	st.global.u32 	[%rd3+64], %r22;
	ld.global.u32 	%r23, [%rd4+68];
	st.global.u32 	[%rd3+68], %r23;
	ld.global.u32 	%r24, [%rd4+72];
	st.global.u32 	[%rd3+72], %r24;
	ld.global.u32 	%r25, [%rd4+76];
	st.global.u32 	[%rd3+76], %r25;
	ld.global.u32 	%r26, [%rd4+80];
	st.global.u32 	[%rd3+80], %r26;
	ld.global.u32 	%r27, [%rd4+84];
	st.global.u32 	[%rd3+84], %r27;
	ld.global.u32 	%r28, [%rd4+88];
	st.global.u32 	[%rd3+88], %r28;
	ld.global.u32 	%r29, [%rd4+92];
	st.global.u32 	[%rd3+92], %r29;
	ld.global.u32 	%r30, [%rd4+96];
	st.global.u32 	[%rd3+96], %r30;
	ld.global.u32 	%r31, [%rd4+100];
	st.global.u32 	[%rd3+100], %r31;
	ld.global.u32 	%r32, [%rd4+104];
	st.global.u32 	[%rd3+104], %r32;
	ld.global.u32 	%r33, [%rd4+108];
	st.global.u32 	[%rd3+108], %r33;
	ld.global.u32 	%r34, [%rd4+112];
	st.global.u32 	[%rd3+112], %r34;
	ld.global.u32 	%r35, [%rd4+116];
	st.global.u32 	[%rd3+116], %r35;
	ld.global.u32 	%r36, [%rd4+120];
	st.global.u32 	[%rd3+120], %r36;
	ld.global.u32 	%r37, [%rd4+124];
	st.global.u32 	[%rd3+124], %r37;
	ld.global.u32 	%r38, [%rd4+128];
	st.global.u32 	[%rd3+128], %r38;
	ld.global.u32 	%r39, [%rd4+132];
	st.global.u32 	[%rd3+132], %r39;
	ld.global.u32 	%r40, [%rd4+136];
	st.global.u32 	[%rd3+136], %r40;
	ld.global.u32 	%r41, [%rd4+140];
	st.global.u32 	[%rd3+140], %r41;
	ld.global.u32 	%r42, [%rd4+144];
	st.global.u32 	[%rd3+144], %r42;
	ld.global.u32 	%r43, [%rd4+148];
	st.global.u32 	[%rd3+148], %r43;
	ld.global.u32 	%r44, [%rd4+152];
	st.global.u32 	[%rd3+152], %r44;
	ld.global.u32 	%r45, [%rd4+156];
	st.global.u32 	[%rd3+156], %r45;
	ld.global.u32 	%r46, [%rd4+160];
	st.global.u32 	[%rd3+160], %r46;
	ld.global.u32 	%r47, [%rd4+164];
	st.global.u32 	[%rd3+164], %r47;
	ld.global.u32 	%r48, [%rd4+168];
	st.global.u32 	[%rd3+168], %r48;
	ld.global.u32 	%r49, [%rd4+172];
	st.global.u32 	[%rd3+172], %r49;
	ld.global.u32 	%r50, [%rd4+176];
	st.global.u32 	[%rd3+176], %r50;
	ld.global.u32 	%r51, [%rd4+180];
	st.global.u32 	[%rd3+180], %r51;
	ld.global.u32 	%r52, [%rd4+184];
	st.global.u32 	[%rd3+184], %r52;
	ld.global.u32 	%r53, [%rd4+188];
	st.global.u32 	[%rd3+188], %r53;
	ld.global.u32 	%r54, [%rd4+192];
	st.global.u32 	[%rd3+192], %r54;
	ld.global.u32 	%r55, [%rd4+196];
	st.global.u32 	[%rd3+196], %r55;
	ld.global.u32 	%r56, [%rd4+200];
	st.global.u32 	[%rd3+200], %r56;
	ld.global.u32 	%r57, [%rd4+204];
	st.global.u32 	[%rd3+204], %r57;
	ld.global.u32 	%r58, [%rd4+208];
	st.global.u32 	[%rd3+208], %r58;
	ld.global.u32 	%r59, [%rd4+212];
	st.global.u32 	[%rd3+212], %r59;
	ld.global.u32 	%r60, [%rd4+216];
	st.global.u32 	[%rd3+216], %r60;
	ld.global.u32 	%r61, [%rd4+220];
	st.global.u32 	[%rd3+220], %r61;
	ld.global.u32 	%r62, [%rd4+224];
	st.global.u32 	[%rd3+224], %r62;
	ld.global.u32 	%r63, [%rd4+228];
	st.global.u32 	[%rd3+228], %r63;
	ld.global.u32 	%r64, [%rd4+232];
	st.global.u32 	[%rd3+232], %r64;
	ld.global.u32 	%r65, [%rd4+236];
	st.global.u32 	[%rd3+236], %r65;
	ld.global.u32 	%r66, [%rd4+240];
	st.global.u32 	[%rd3+240], %r66;
	ld.global.u32 	%r67, [%rd4+244];
	st.global.u32 	[%rd3+244], %r67;
	ld.global.u32 	%r68, [%rd4+248];
	st.global.u32 	[%rd3+248], %r68;
	ld.global.u32 	%r69, [%rd4+252];
	st.global.u32 	[%rd3+252], %r69;
$L__BB4_2:
	ret;

}


// ===== COMPILED SASS (sm_100) =====

	.target	sm_100

	.elftype	@"ET_EXEC"


//--------------------- .note.nv.tkinfo           --------------------------
	.section	.note.nv.tkinfo,"",@"SHT_NOTE"
	.sectionflags	@"SHF_NOTE_NV_TKINFO"
	.tkinfo
        /*0018*/ 	.word	0x00000002
        /*0030*/ 	.string	""
        /*0030*/ 	.string	"ptxas"
        /*0030*/ 	.string	"Cuda compilation tools, release 13.0, V13.0.88"
        /*0030*/ 	.string	"Build cuda_13.0.r13.0/compiler.36424714_0"
        /*0030*/ 	.string	"-arch sm_100 -m 64 "



//--------------------- .note.nv.cuinfo           --------------------------
	.section	.note.nv.cuinfo,"",@"SHT_NOTE"
	.sectionflags	@"SHF_NOTE_NV_CUINFO"
        /*0018*/ 	.short	0x0002
        /*001a*/ 	.short	0x0064
        /*001c*/ 	.short	0x0082
	.zero		2


//--------------------- .nv.info                  --------------------------
	.section	.nv.info,"",@"SHT_CUDA_INFO"
	.align	4


	//----- nvinfo : EIATTR_REGCOUNT
	.align		4
        /*0000*/ 	.byte	0x04, 0x2f
        /*0002*/ 	.short	(.L_8 - .L_7)
	.align		4
.L_7:
        /*0004*/ 	.word	index@(create_tree)
        /*0008*/ 	.word	0x00000028


	//----- nvinfo : EIATTR_FRAME_SIZE
	.align		4
.L_8:
        /*000c*/ 	.byte	0x04, 0x11
        /*000e*/ 	.short	(.L_10 - .L_9)
	.align		4
.L_9:
        /*0010*/ 	.word	index@(create_tree)
        /*0014*/ 	.word	0x00000008


	//----- nvinfo : EIATTR_REGCOUNT
	.align		4
.L_10:
        /*0018*/ 	.byte	0x04, 0x2f
        /*001a*/ 	.short	(.L_12 - .L_11)
	.align		4
.L_11:
        /*001c*/ 	.word	index@(print_tree)
        /*0020*/ 	.word	0x0000001e


	//----- nvinfo : EIATTR_FRAME_SIZE
	.align		4
.L_12:
        /*0024*/ 	.byte	0x04, 0x11
        /*0026*/ 	.short	(.L_14 - .L_13)
	.align		4
.L_13:
        /*0028*/ 	.word	index@($print_tree$print_tr)
        /*002c*/ 	.word	0x00000000


	//----- nvinfo : EIATTR_FRAME_SIZE
	.align		4
.L_14:
        /*0030*/ 	.byte	0x04, 0x11
        /*0032*/ 	.short	(.L_16 - .L_15)
	.align		4
.L_15:
        /*0034*/ 	.word	index@(print_tree)
        /*0038*/ 	.word	0x00000000


	//----- nvinfo : EIATTR_REGCOUNT
	.align		4
.L_16:
        /*003c*/ 	.byte	0x04, 0x2f
        /*003e*/ 	.short	(.L_18 - .L_17)
	.align		4
.L_17:
        /*0040*/ 	.word	index@(set_root)
        /*0044*/ 	.word	0x00000016


	//----- nvinfo : EIATTR_FRAME_SIZE
	.align		4
.L_18:
        /*0048*/ 	.byte	0x04, 0x11
        /*004a*/ 	.short	(.L_20 - .L_19)
	.align		4
.L_19:
        /*004c*/ 	.word	index@(set_root)
        /*0050*/ 	.word	0x00000000


	//----- nvinfo : EIATTR_REGCOUNT
	.align		4
.L_20:
        /*0054*/ 	.byte	0x04, 0x2f
        /*0056*/ 	.short	(.L_22 - .L_21)
	.align		4
.L_21:
        /*0058*/ 	.word	index@(copy_best_result)
        /*005c*/ 	.word	0x00000014


	//----- nvinfo : EIATTR_FRAME_SIZE
	.align		4
.L_22:
        /*0060*/ 	.byte	0x04, 0x11
        /*0062*/ 	.short	(.L_24 - .L_23)
	.align		4
.L_23:
        /*0064*/ 	.word	index@(copy_best_result)
        /*0068*/ 	.word	0x00000000


	//----- nvinfo : EIATTR_MIN_STACK_SIZE
	.align		4
.L_24:
        /*006c*/ 	.byte	0x04, 0x12
        /*006e*/ 	.short	(.L_26 - .L_25)
	.align		4
.L_25:
        /*0070*/ 	.word	index@(copy_best_result)
        /*0074*/ 	.word	0x00000000


	//----- nvinfo : EIATTR_MIN_STACK_SIZE
	.align		4
.L_26:
        /*0078*/ 	.byte	0x04, 0x12
        /*007a*/ 	.short	(.L_28 - .L_27)
	.align		4
.L_27:
        /*007c*/ 	.word	index@(set_root)
        /*0080*/ 	.word	0x00000000


	//----- nvinfo : EIATTR_MIN_STACK_SIZE
	.align		4
.L_28:
        /*0084*/ 	.byte	0x04, 0x12
        /*0086*/ 	.short	(.L_30 - .L_29)
	.align		4
.L_29:
        /*0088*/ 	.word	index@(print_tree)
        /*008c*/ 	.word	0x00000000


	//----- nvinfo : EIATTR_MIN_STACK_SIZE
	.align		4
.L_30:
        /*0090*/ 	.byte	0x04, 0x12
        /*0092*/ 	.short	(.L_32 - .L_31)
	.align		4
.L_31:
        /*0094*/ 	.word	index@(create_tree)
        /*0098*/ 	.word	0x00000008
.L_32:


//--------------------- .nv.compat                --------------------------
	.section	.nv.compat,"",@"SHT_CUDA_COMPAT_INFO"
	.align	4
        /*0000*/ 	.byte	0x02, 0x09, 0x00, 0x00, 0x02, 0x02, 0x01, 0x00, 0x02, 0x05, 0x05, 0x00, 0x03, 0x07, 0x01, 0x01
        /*0010*/ 	.byte	0x02, 0x03, 0x00, 0x00, 0x02, 0x06, 0x01, 0x00, 0x04, 0x0b, 0x08, 0x00, 0x09, 0x00, 0x00, 0x00
        /*0020*/ 	.byte	0x00, 0x00, 0x00, 0x00


//--------------------- .nv.info.copy_best_result --------------------------
	.section	.nv.info.copy_best_result,"",@"SHT_CUDA_INFO"
	.sectionflags	@""
	.align	4


	//----- nvinfo : EIATTR_CUDA_API_VERSION
	.align		4
        /*0000*/ 	.byte	0x04, 0x37
        /*0002*/ 	.short	(.L_34 - .L_33)
.L_33:
        /*0004*/ 	.word	0x00000082


	//----- nvinfo : EIATTR_KPARAM_INFO
	.align		4
.L_34:
        /*0008*/ 	.byte	0x04, 0x17
        /*000a*/ 	.short	(.L_36 - .L_35)
.L_35:
        /*000c*/ 	.word	0x00000000
        /*0010*/ 	.short	0x0002
        /*0012*/ 	.short	0x0010
        /*0014*/ 	.byte	0x00, 0xf0, 0x11, 0x00


	//----- nvinfo : EIATTR_KPARAM_INFO
	.align		4
.L_36:
        /*0018*/ 	.byte	0x04, 0x17
        /*001a*/ 	.short	(.L_38 - .L_37)
.L_37:
        /*001c*/ 	.word	0x00000000
        /*0020*/ 	.short	0x0001
        /*0022*/ 	.short	0x0008
        /*0024*/ 	.byte	0x00, 0xf5, 0x21, 0x00


	//----- nvinfo : EIATTR_KPARAM_INFO
	.align		4
.L_38:
        /*0028*/ 	.byte	0x04, 0x17
        /*002a*/ 	.short	(.L_40 - .L_39)
.L_39:
        /*002c*/ 	.word	0x00000000
        /*0030*/ 	.short	0x0000
        /*0032*/ 	.short	0x0000
        /*0034*/ 	.byte	0x00, 0xf5, 0x21, 0x00


	//----- nvinfo : EIATTR_SPARSE_MMA_MASK
	.align		4
.L_40:
        /*0038*/ 	.byte	0x03, 0x50
        /*003a*/ 	.short	0x0000


	//----- nvinfo : EIATTR_MAXREG_COUNT
	.align		4
        /*003c*/ 	.byte	0x03, 0x1b
        /*003e*/ 	.short	0x00ff


	//----- nvinfo : EIATTR_MERCURY_ISA_VERSION
	.align		4
        /*0040*/ 	.byte	0x03, 0x5f
        /*0042*/ 	.short	0x0101


	//----- nvinfo : EIATTR_VRC_CTA_INIT_COUNT
	.align		4
        /*0044*/ 	.byte	0x02, 0x4a
	.zero		1
	.zero		1


	//----- nvinfo : EIATTR_EXIT_INSTR_OFFSETS
	.align		4
        /*0048*/ 	.byte	0x04, 0x1c
        /*004a*/ 	.short	(.L_42 - .L_41)


	//   ....[0]....
.L_41:
        /*004c*/ 	.word	0x00000070


	//   ....[1]....
        /*0050*/ 	.word	0x000008b0


	//----- nvinfo : EIATTR_CBANK_PARAM_SIZE
	.align		4
.L_42:
        /*0054*/ 	.byte	0x03, 0x19
        /*0056*/ 	.short	0x0014


	//----- nvinfo : EIATTR_PARAM_CBANK
	.align		4
        /*0058*/ 	.byte	0x04, 0x0a
        /*005a*/ 	.short	(.L_44 - .L_43)
	.align		4
.L_43:
        /*005c*/ 	.word	index@(.nv.constant0.copy_best_result)
        /*0060*/ 	.short	0x0380
        /*0062*/ 	.short	0x0014


	//----- nvinfo : EIATTR_SW_WAR
	.align		4
.L_44:
        /*0064*/ 	.byte	0x04, 0x36
        /*0066*/ 	.short	(.L_46 - .L_45)
.L_45:
        /*0068*/ 	.word	0x00000008
.L_46:


//--------------------- .nv.info.set_root         --------------------------
	.section	.nv.info.set_root,"",@"SHT_CUDA_INFO"
	.sectionflags	@""
	.align	4


	//----- nvinfo : EIATTR_CUDA_API_VERSION
	.align		4
        /*0000*/ 	.byte	0x04, 0x37
        /*0002*/ 	.short	(.L_48 - .L_47)
.L_47:
        /*0004*/ 	.word	0x00000082


	//----- nvinfo : EIATTR_KPARAM_INFO
	.align		4
.L_48:
        /*0008*/ 	.byte	0x04, 0x17
        /*000a*/ 	.short	(.L_50 - .L_49)
.L_49:
        /*000c*/ 	.word	0x00000000
        /*0010*/ 	.short	0x0002
        /*0012*/ 	.short	0x0010
        /*0014*/ 	.byte	0x00, 0xf0, 0x11, 0x00


	//----- nvinfo : EIATTR_KPARAM_INFO
	.align		4
.L_50:
        /*0018*/ 	.byte	0x04, 0x17
        /*001a*/ 	.short	(.L_52 - .L_51)
.L_51:
        /*001c*/ 	.word	0x00000000
        /*0020*/ 	.short	0x0001
        /*0022*/ 	.short	0x0008
        /*0024*/ 	.byte	0x00, 0xf5, 0x21, 0x00


	//----- nvinfo : EIATTR_KPARAM_INFO
	.align		4
.L_52:
        /*0028*/ 	.byte	0x04, 0x17
        /*002a*/ 	.short	(.L_54 - .L_53)
.L_53:
        /*002c*/ 	.word	0x00000000
        /*0030*/ 	.short	0x0000
        /*0032*/ 	.short	0x0000
        /*0034*/ 	.byte	0x00, 0xf5, 0x21, 0x00


	//----- nvinfo : EIATTR_SPARSE_MMA_MASK
	.align		4
.L_54:
        /*0038*/ 	.byte	0x03, 0x50
        /*003a*/ 	.short	0x0000


	//----- nvinfo : EIATTR_MAXREG_COUNT
	.align		4
        /*003c*/ 	.byte	0x03, 0x1b
        /*003e*/ 	.short	0x00ff


	//----- nvinfo : EIATTR_MERCURY_ISA_VERSION
	.align		4
        /*0040*/ 	.byte	0x03, 0x5f
        /*0042*/ 	.short	0x0101


	//----- nvinfo : EIATTR_VRC_CTA_INIT_COUNT
	.align		4
        /*0044*/ 	.byte	0x02, 0x4a
	.zero		1
	.zero		1


	//----- nvinfo : EIATTR_EXIT_INSTR_OFFSETS
	.align		4
        /*0048*/ 	.byte	0x04, 0x1c
        /*004a*/ 	.short	(.L_56 - .L_55)


	//   ....[0]....
.L_55:
        /*004c*/ 	.word	0x00000070


	//   ....[1]....
        /*0050*/ 	.word	0x00000120


	//   ....[2]....
        /*0054*/ 	.word	0x000008a0


	//   ....[3]....
        /*0058*/ 	.word	0x00000940


	//----- nvinfo : EIATTR_CBANK_PARAM_SIZE
	.align		4
.L_56:
        /*005c*/ 	.byte	0x03, 0x19
        /*005e*/ 	.short	0x0014


	//----- nvinfo : EIATTR_PARAM_CBANK
	.align		4
        /*0060*/ 	.byte	0x04, 0x0a
        /*0062*/ 	.short	(.L_58 - .L_57)
	.align		4
.L_57:
        /*0064*/ 	.word	index@(.nv.constant0.set_root)
        /*0068*/ 	.short	0x0380
        /*006a*/ 	.short	0x0014


	//----- nvinfo : EIATTR_SW_WAR
	.align		4
.L_58:
        /*006c*/ 	.byte	0x04, 0x36
        /*006e*/ 	.short	(.L_60 - .L_59)
.L_59:
        /*0070*/ 	.word	0x00000008
.L_60:


//--------------------- .nv.info.print_tree       --------------------------
	.section	.nv.info.print_tree,"",@"SHT_CUDA_INFO"
	.sectionflags	@""
	.align	4


	//----- nvinfo : EIATTR_CUDA_API_VERSION
	.align		4
        /*0000*/ 	.byte	0x04, 0x37
        /*0002*/ 	.short	(.L_62 - .L_61)
.L_61:
        /*0004*/ 	.word	0x00000082


	//----- nvinfo : EIATTR_KPARAM_INFO
	.align		4
.L_62:
        /*0008*/ 	.byte	0x04, 0x17
        /*000a*/ 	.short	(.L_64 - .L_63)
.L_63:
        /*000c*/ 	.word	0x00000000
        /*0010*/ 	.short	0x0002
        /*0012*/ 	.short	0x0010
        /*0014*/ 	.byte	0x00, 0xf0, 0x11, 0x00


	//----- nvinfo : EIATTR_KPARAM_INFO
	.align		4
.L_64:
        /*0018*/ 	.byte	0x04, 0x17
        /*001a*/ 	.short	(.L_66 - .L_65)
.L_65:
        /*001c*/ 	.word	0x00000000
        /*0020*/ 	.short	0x0001
        /*0022*/ 	.short	0x0008
        /*0024*/ 	.byte	0x00, 0xf5, 0x21, 0x00


	//----- nvinfo : EIATTR_KPARAM_INFO
	.align		4
.L_66:
        /*0028*/ 	.byte	0x04, 0x17
        /*002a*/ 	.short	(.L_68 - .L_67)
.L_67:
        /*002c*/ 	.word	0x00000000
        /*0030*/ 	.short	0x0000
        /*0032*/ 	.short	0x0000
        /*0034*/ 	.byte	0x00, 0xf0, 0x11, 0x00


	//----- nvinfo : EIATTR_SPARSE_MMA_MASK
	.align		4
.L_68:
        /*0038*/ 	.byte	0x03, 0x50
        /*003a*/ 	.short	0x0000


	//----- nvinfo : EIATTR_MAXREG_COUNT
	.align		4
        /*003c*/ 	.byte	0x03, 0x1b
        /*003e*/ 	.short	0x00ff


	//----- nvinfo : EIATTR_EXTERNS
	.align		4
        /*0040*/ 	.byte	0x04, 0x0f
        /*0042*/ 	.short	(.L_70 - .L_69)


	//   ....[0]....
	.align		4
.L_69:
        /*0044*/ 	.word	index@(vprintf)


	//----- nvinfo : EIATTR_MERCURY_ISA_VERSION
	.align		4
.L_70:
        /*0048*/ 	.byte	0x03, 0x5f
        /*004a*/ 	.short	0x0101


	//----- nvinfo : EIATTR_VRC_CTA_INIT_COUNT
	.align		4
        /*004c*/ 	.byte	0x02, 0x4a
	.zero		1
	.zero		1


	//----- nvinfo : EIATTR_SYSCALL_OFFSETS
	.align		4
        /*0050*/ 	.byte	0x04, 0x46
        /*0052*/ 	.short	(.L_72 - .L_71)


	//   ....[0]....
.L_71:
        /*0054*/ 	.word	0x000000f0


	//   ....[1]....
        /*0058*/ 	.word	0x000001c0


	//   ....[2]....
        /*005c*/ 	.word	0x000004c0


	//   ....[3]....
        /*0060*/ 	.word	0x00000670


	//   ....[4]....
        /*0064*/ 	.word	0x00000880


	//   ....[5]....
        /*0068*/ 	.word	0x000009c0


	//   ....[6]....
        /*006c*/ 	.word	0x00000a80


	//   ....[7]....
        /*0070*/ 	.word	0x00000b40


	//   ....[8]....
        /*0074*/ 	.word	0x00000c00


	//   ....[9]....
        /*0078*/ 	.word	0x00000cc0


	//   ....[10]....
        /*007c*/ 	.word	0x00000d80


	//   ....[11]....
        /*0080*/ 	.word	0x00000e40


	//   ....[12]....
        /*0084*/ 	.word	0x00000f00


	//   ....[13]....
        /*0088*/ 	.word	0x00000f70


	//   ....[14]....
        /*008c*/ 	.word	0x00001030


	//----- nvinfo : EIATTR_EXIT_INSTR_OFFSETS
	.align		4
.L_72:
        /*0090*/ 	.byte	0x04, 0x1c
        /*0092*/ 	.short	(.L_74 - .L_73)


	//   ....[0]....
.L_73:
        /*0094*/ 	.word	0x00000070


	//   ....[1]....
        /*0098*/ 	.word	0x000001d0


	//----- nvinfo : EIATTR_CRS_STACK_SIZE
	.align		4
.L_74:
        /*009c*/ 	.byte	0x04, 0x1e
        /*009e*/ 	.short	(.L_76 - .L_75)
.L_75:
        /*00a0*/ 	.word	0x00000000


	//----- nvinfo : EIATTR_CBANK_PARAM_SIZE
	.align		4
.L_76:
        /*00a4*/ 	.byte	0x03, 0x19
        /*00a6*/ 	.short	0x0014


	//----- nvinfo : EIATTR_PARAM_CBANK
	.align		4
        /*00a8*/ 	.byte	0x04, 0x0a
        /*00aa*/ 	.short	(.L_78 - .L_77)
	.align		4
.L_77:
        /*00ac*/ 	.word	index@(.nv.constant0.print_tree)
        /*00b0*/ 	.short	0x0380
        /*00b2*/ 	.short	0x0014


	//----- nvinfo : EIATTR_SW_WAR
	.align		4
.L_78:
        /*00b4*/ 	.byte	0x04, 0x36
        /*00b6*/ 	.short	(.L_80 - .L_79)
.L_79:
        /*00b8*/ 	.word	0x00000008
.L_80:


//--------------------- .nv.info.create_tree      --------------------------
	.section	.nv.info.create_tree,"",@"SHT_CUDA_INFO"
	.sectionflags	@""
	.align	4


	//----- nvinfo : EIATTR_CUDA_API_VERSION
	.align		4
        /*0000*/ 	.byte	0x04, 0x37
        /*0002*/ 	.short	(.L_82 - .L_81)
.L_81:
        /*0004*/ 	.word	0x00000082


	//----- nvinfo : EIATTR_KPARAM_INFO
	.align		4
.L_82:
        /*0008*/ 	.byte	0x04, 0x17
        /*000a*/ 	.short	(.L_84 - .L_83)
.L_83:
        /*000c*/ 	.word	0x00000000
        /*0010*/ 	.short	0x0002
        /*0012*/ 	.short	0x0010
        /*0014*/ 	.byte	0x00, 0xf0, 0x11, 0x00


	//----- nvinfo : EIATTR_KPARAM_INFO
	.align		4
.L_84:
        /*0018*/ 	.byte	0x04, 0x17
        /*001a*/ 	.short	(.L_86 - .L_85)
.L_85:
        /*001c*/ 	.word	0x00000000
        /*0020*/ 	.short	0x0001
        /*0022*/ 	.short	0x0008
        /*0024*/ 	.byte	0x00, 0xf5, 0x21, 0x00


	//----- nvinfo : EIATTR_KPARAM_INFO
	.align		4
.L_86:
        /*0028*/ 	.byte	0x04, 0x17
        /*002a*/ 	.short	(.L_88 - .L_87)
.L_87:
        /*002c*/ 	.word	0x00000000
        /*0030*/ 	.short	0x0000
        /*0032*/ 	.short	0x0000
        /*0034*/ 	.byte	0x00, 0xf0, 0x11, 0x00


	//----- nvinfo : EIATTR_SPARSE_MMA_MASK
	.align		4
.L_88:
        /*0038*/ 	.byte	0x03, 0x50
        /*003a*/ 	.short	0x0000


	//----- nvinfo : EIATTR_MAXREG_COUNT
	.align		4
        /*003c*/ 	.byte	0x03, 0x1b
        /*003e*/ 	.short	0x00ff


	//----- nvinfo : EIATTR_NUM_BARRIERS
	.align		4
        /*0040*/ 	.byte	0x02, 0x4c
        /*0042*/ 	.byte	0x01
	.zero		1


	//----- nvinfo : EIATTR_EXTERNS
	.align		4
        /*0044*/ 	.byte	0x04, 0x0f
        /*0046*/ 	.short	(.L_90 - .L_89)


	//   ....[0]....
	.align		4
.L_89:
        /*0048*/ 	.word	index@(vprintf)


	//   ....[1]....
	.align		4
        /*004c*/ 	.word	index@(malloc)


	//----- nvinfo : EIATTR_MERCURY_ISA_VERSION
	.align		4
.L_90:
        /*0050*/ 	.byte	0x03, 0x5f
        /*0052*/ 	.short	0x0101


	//----- nvinfo : EIATTR_VRC_CTA_INIT_COUNT
	.align		4
        /*0054*/ 	.byte	0x02, 0x4a
	.zero		1
	.zero		1


	//----- nvinfo : EIATTR_SYSCALL_OFFSETS
	.align		4
        /*0058*/ 	.byte	0x04, 0x46
        /*005a*/ 	.short	(.L_92 - .L_91)


	//   ....[0]....
.L_91:
        /*005c*/ 	.word	0x00000280


	//   ....[1]....
        /*0060*/ 	.word	0x000007e0


	//   ....[2]....
        /*0064*/ 	.word	0x000008d0


	//   ....[3]....
        /*0068*/ 	.word	0x000015e0


	//   ....[4]....
        /*006c*/ 	.word	0x000016d0


	//   ....[5]....
        /*0070*/ 	.word	0x00002830


	//   ....[6]....
        /*0074*/ 	.word	0x00002920


	//   ....[7]....
        /*0078*/ 	.word	0x00003aa0


	//   ....[8]....
        /*007c*/ 	.word	0x00003b90


	//   ....[9]....
        /*0080*/ 	.word	0x00004920


	//   ....[10]....
        /*0084*/ 	.word	0x00004a10


	//   ....[11]....
        /*0088*/ 	.word	0x00005730


	//   ....[12]....
        /*008c*/ 	.word	0x00005820


	//   ....[13]....
        /*0090*/ 	.word	0x00006960


	//   ....[14]....
        /*0094*/ 	.word	0x00006a50


	//   ....[15]....
        /*0098*/ 	.word	0x00007b90


	//   ....[16]....
        /*009c*/ 	.word	0x00007c80


	//----- nvinfo : EIATTR_EXIT_INSTR_OFFSETS
	.align		4
.L_92:
        /*00a0*/ 	.byte	0x04, 0x1c
        /*00a2*/ 	.short	(.L_94 - .L_93)


	//   ....[0]....
.L_93:
        /*00a4*/ 	.word	0x000000f0


	//   ....[1]....
        /*00a8*/ 	.word	0x00008730


	//   ....[2]....
        /*00ac*/ 	.word	0x00008a80


	//----- nvinfo : EIATTR_CRS_STACK_SIZE
	.align		4
.L_94:
        /*00b0*/ 	.byte	0x04, 0x1e
        /*00b2*/ 	.short	(.L_96 - .L_95)
.L_95:
        /*00b4*/ 	.word	0x00000000


	//----- nvinfo : EIATTR_CBANK_PARAM_SIZE
	.align		4
.L_96:
        /*00b8*/ 	.byte	0x03, 0x19
        /*00ba*/ 	.short	0x0014


	//----- nvinfo : EIATTR_PARAM_CBANK
	.align		4
        /*00bc*/ 	.byte	0x04, 0x0a
        /*00be*/ 	.short	(.L_98 - .L_97)
	.align		4
.L_97:
        /*00c0*/ 	.word	index@(.nv.constant0.create_tree)
        /*00c4*/ 	.short	0x0380
        /*00c6*/ 	.short	0x0014


	//----- nvinfo : EIATTR_SW_WAR
	.align		4
.L_98:
        /*00c8*/ 	.byte	0x04, 0x36
        /*00ca*/ 	.short	(.L_100 - .L_99)
.L_99:
        /*00cc*/ 	.word	0x00000008
.L_100:


//--------------------- .nv.callgraph             --------------------------
	.section	.nv.callgraph,"",@"SHT_CUDA_CALLGRAPH"
	.align	4
	.sectionentsize	8
	.align		4
        /*0000*/ 	.word	0x00000000
	.align		4
        /*0004*/ 	.word	0xffffffff
	.align		4
        /*0008*/ 	.word	index@(print_tree)
	.align		4
        /*000c*/ 	.word	index@(vprintf)
	.align		4
        /*0010*/ 	.word	index@(create_tree)
	.align		4
        /*0014*/ 	.word	index@(malloc)
	.align		4
        /*0018*/ 	.word	index@(create_tree)
	.align		4
        /*001c*/ 	.word	index@(vprintf)
	.align		4
        /*0020*/ 	.word	0x00000000
	.align		4
        /*0024*/ 	.word	0xfffffffe
	.align		4
        /*0028*/ 	.word	0x00000000
	.align		4
        /*002c*/ 	.word	0xfffffffd
	.align		4
        /*0030*/ 	.word	0x00000000
	.align		4
        /*0034*/ 	.word	0xfffffffc


//--------------------- .nv.constant4             --------------------------
	.section	.nv.constant4,"a",@progbits
	.align	8
	.align		8
.nv.constant4:
        /*0000*/ 	.dword	$str
	.align		8
        /*0008*/ 	.dword	$str$1
	.align		8
        /*0010*/ 	.dword	$str$2
	.align		8
        /*0018*/ 	.dword	$str$3
	.align		8
        /*0020*/ 	.dword	$str$4
	.align		8
        /*0028*/ 	.dword	$str$5
	.align		8
        /*0030*/ 	.dword	$str$6
	.align		8
        /*0038*/ 	.dword	vprintf
	.align		8
        /*0040*/ 	.dword	malloc


//--------------------- .text.copy_best_result    --------------------------
	.section	.text.copy_best_result,"ax",@progbits
	.align	128
        .global         copy_best_result
        .type           copy_best_result,@function
        .size           copy_best_result,(.L_x_193 - copy_best_result)
        .other          copy_best_result,@"STO_CUDA_ENTRY STV_DEFAULT"
copy_best_result:
.text.copy_best_result:
[----:B------:R-:W-:Y:S01]  /*0000*/  LDC R1, c[0x0][0x37c] ;  /* 0x0000df00ff017b82 */ /* 0x000fe20000000800 */
[----:B------:R-:W0:Y:S07]  /*0010*/  S2R R0, SR_TID.X ;  /* 0x0000000000007919 */ /* 0x000e2e0000002100 */
[----:B------:R-:W1:Y:S01]  /*0020*/  S2UR UR4, SR_CTAID.X ;  /* 0x00000000000479c3 */ /* 0x000e620000002500 */
[----:B------:R-:W1:Y:S02]  /*0030*/  LDCU UR5, c[0x0][0x360] ;  /* 0x00006c00ff0577ac */ /* 0x000e640008000800 */
[----:B-1----:R-:W-:Y:S01]  /*0040*/  UIMAD UR4, UR4, UR5, URZ ;  /* 0x00000005040472a4 */ /* 0x002fe2000f8e02ff */
[----:B0-----:R-:W-:-:S05]  /*0050*/  IADD3 R0, PT, PT, -R0, RZ, RZ ;  /* 0x000000ff00007210 */ /* 0x001fca0007ffe1ff */
[----:B------:R-:W-:-:S13]  /*0060*/  ISETP.NE.AND P0, PT, R0, UR4, PT ;  /* 0x0000000400007c0c */ /* 0x000fda000bf05270 */
[----:B------:R-:W-:Y:S05]  /*0070*/  @P0 EXIT ;  /* 0x000000000000094d */ /* 0x000fea0003800000 */
[----:B------:R-:W0:Y:S01]  /*0080*/  LDC.64 R4, c[0x0][0x380] ;  /* 0x0000e000ff047b82 */ /* 0x000e220000000a00 */
[----:B------:R-:W0:Y:S02]  /*0090*/  LDCU.64 UR4, c[0x0][0x358] ;  /* 0x00006b00ff0477ac */ /* 0x000e240008000a00 */
[----:B0-----:R-:W2:Y:S05]  /*00a0*/  LDG.E R7, desc[UR4][R4.64] ;  /* 0x0000000404077981 */ /* 0x001eaa000c1e1900 */
[----:B------:R-:W2:Y:S02]  /*00b0*/  LDC.64 R2, c[0x0][0x388] ;  /* 0x0000e200ff027b82 */ /* 0x000ea40000000a00 */
[----:B--2---:R0:W-:Y:S04]  /*00c0*/  STG.E desc[UR4][R2.64], R7 ;  /* 0x0000000702007986 */ /* 0x0041e8000c101904 */
[----:B------:R-:W2:Y:S04]  /*00d0*/  LDG.E R9, desc[UR4][R4.64+0x4] ;  /* 0x0000040404097981 */ /* 0x000ea8000c1e1900 */
[----:B--2---:R1:W-:Y:S04]  /*00e0*/  STG.E desc[UR4][R2.64+0x4], R9 ;  /* 0x0000040902007986 */ /* 0x0043e8000c101904 */
[----:B------:R-:W2:Y:S04]  /*00f0*/  LDG.E R11, desc[UR4][R4.64+0x8] ;  /* 0x00000804040b7981 */ /* 0x000ea8000c1e1900 */
[----:B--2---:R2:W-:Y:S04]  /*0100*/  STG.E desc[UR4][R2.64+0x8], R11 ;  /* 0x0000080b02007986 */ /* 0x0045e8000c101904 */
[----:B------:R-:W3:Y:S04]  /*0110*/  LDG.E R13, desc[UR4][R4.64+0xc] ;  /* 0x00000c04040d7981 */ /* 0x000ee8000c1e1900 */
[----:B---3--:R3:W-:Y:S04]  /*0120*/  STG.E desc[UR4][R2.64+0xc], R13 ;  /* 0x00000c0d02007986 */ /* 0x0087e8000c101904 */
[----:B------:R-:W4:Y:S04]  /*0130*/  LDG.E R15, desc[UR4][R4.64+0x10] ;  /* 0x00001004040f7981 */ /* 0x000f28000c1e1900 */
[----:B----4-:R4:W-:Y:S04]  /*0140*/  STG.E desc[UR4][R2.64+0x10], R15 ;  /* 0x0000100f02007986 */ /* 0x0109e8000c101904 */
[----:B------:R-:W5:Y:S04]  /*0150*/  LDG.E R17, desc[UR4][R4.64+0x14] ;  /* 0x0000140404117981 */ /* 0x000f68000c1e1900 */
[----:B-----5:R5:W-:Y:S04]  /*0160*/  STG.E desc[UR4][R2.64+0x14], R17 ;  /* 0x0000141102007986 */ /* 0x020be8000c101904 */
[----:B0-----:R-:W2:Y:S04]  /*0170*/  LDG.E R7, desc[UR4][R4.64+0x18] ;  /* 0x0000180404077981 */ /* 0x001ea8000c1e1900 */
[----:B--2---:R0:W-:Y:S04]  /*0180*/  STG.E desc[UR4][R2.64+0x18], R7 ;  /* 0x0000180702007986 */ /* 0x0041e8000c101904 */
[----:B-1----:R-:W2:Y:S04]  /*0190*/  LDG.E R9, desc[UR4][R4.64+0x1c] ;  /* 0x00001c0404097981 */ /* 0x002ea8000c1e1900 */
[----:B--2---:R1:W-:Y:S04]  /*01a0*/  STG.E desc[UR4][R2.64+0x1c], R9 ;  /* 0x00001c0902007986 */ /* 0x0043e8000c101904 */
[----:B------:R-:W2:Y:S04]  /*01b0*/  LDG.E R11, desc[UR4][R4.64+0x20] ;  /* 0x00002004040b7981 */ /* 0x000ea8000c1e1900 */
[----:B--2---:R2:W-:Y:S04]  /*01c0*/  STG.E desc[UR4][R2.64+0x20], R11 ;  /* 0x0000200b02007986 */ /* 0x0045e8000c101904 */
[----:B---3--:R-:W3:Y:S04]  /*01d0*/  LDG.E R13, desc[UR4][R4.64+0x24] ;  /* 0x00002404040d7981 */ /* 0x008ee8000c1e1900 */
[----:B---3--:R3:W-:Y:S04]  /*01e0*/  STG.E desc[UR4][R2.64+0x24], R13 ;  /* 0x0000240d02007986 */ /* 0x0087e8000c101904 */
[----:B----4-:R-:W4:Y:S04]  /*01f0*/  LDG.E R15, desc[UR4][R4.64+0x28] ;  /* 0x00002804040f7981 */ /* 0x010f28000c1e1900 */
[----:B----4-:R4:W-:Y:S04]  /*0200*/  STG.E desc[UR4][R2.64+0x28], R15 ;  /* 0x0000280f02007986 */ /* 0x0109e8000c101904 */
[----:B-----5:R-:W5:Y:S04]  /*0210*/  LDG.E R17, desc[UR4][R4.64+0x2c] ;  /* 0x00002c0404117981 */ /* 0x020f68000c1e1900 */
        /* <DEDUP_REMOVED lines=94> */
[----:B----4-:R-:W-:Y:S04]  /*0800*/  STG.E desc[UR4][R2.64+0xe8], R15 ;  /* 0x0000e80f02007986 */ /* 0x010fe8000c101904 */
[----:B-----5:R-:W4:Y:S04]  /*0810*/  LDG.E R17, desc[UR4][R4.64+0xec] ;  /* 0x0000ec0404117981 */ /* 0x020f28000c1e1900 */
[----:B----4-:R-:W-:Y:S04]  /*0820*/  STG.E desc[UR4][R2.64+0xec], R17 ;  /* 0x0000ec1102007986 */ /* 0x010fe8000c101904 */
[----:B0-----:R-:W4:Y:S04]  /*0830*/  LDG.E R7, desc[UR4][R4.64+0xf0] ;  /* 0x0000f00404077981 */ /* 0x001f28000c1e1900 */
[----:B----4-:R-:W-:Y:S04]  /*0840*/  STG.E desc[UR4][R2.64+0xf0], R7 ;  /* 0x0000f00702007986 */ /* 0x010fe8000c101904 */
[----:B-1----:R-:W4:Y:S04]  /*0850*/  LDG.E R9, desc[UR4][R4.64+0xf4] ;  /* 0x0000f40404097981 */ /* 0x002f28000c1e1900 */
[----:B----4-:R-:W-:Y:S04]  /*0860*/  STG.E desc[UR4][R2.64+0xf4], R9 ;  /* 0x0000f40902007986 */ /* 0x010fe8000c101904 */
[----:B--2---:R-:W2:Y:S04]  /*0870*/  LDG.E R11, desc[UR4][R4.64+0xf8] ;  /* 0x0000f804040b7981 */ /* 0x004ea8000c1e1900 */
[----:B--2---:R-:W-:Y:S04]  /*0880*/  STG.E desc[UR4][R2.64+0xf8], R11 ;  /* 0x0000f80b02007986 */ /* 0x004fe8000c101904 */
[----:B---3--:R-:W2:Y:S04]  /*0890*/  LDG.E R13, desc[UR4][R4.64+0xfc] ;  /* 0x0000fc04040d7981 */ /* 0x008ea8000c1e1900 */
[----:B--2---:R-:W-:Y:S01]  /*08a0*/  STG.E desc[UR4][R2.64+0xfc], R13 ;  /* 0x0000fc0d02007986 */ /* 0x004fe2000c101904 */
[----:B------:R-:W-:Y:S05]  /*08b0*/  EXIT ;  /* 0x000000000000794d */ /* 0x000fea0003800000 */
.L_x_0:
[----:B------:R-:W-:-:S00]  /*08c0*/  BRA `(.L_x_0) ;  /* 0xfffffffc00fc7947 */ /* 0x000fc0000383ffff */
[----:B------:R-:W-:-:S00]  /*08d0*/  NOP ;  /* 0x0000000000007918 */ /* 0x000fc00000000000 */
        /* <DEDUP_REMOVED lines=10> */
.L_x_193:


//--------------------- .text.set_root            --------------------------
	.section	.text.set_root,"ax",@progbits
	.align	128
        .global         set_root
        .type           set_root,@function
        .size           set_root,(.L_x_194 - set_root)
        .other          set_root,@"STO_CUDA_ENTRY STV_DEFAULT"
set_root:
.text.set_root:
[----:B------:R-:W-:Y:S01]  /*0000*/  LDC R1, c[0x0][0x37c] ;  /* 0x0000df00ff017b82 */ /* 0x000fe20000000800 */
[----:B------:R-:W0:Y:S07]  /*0010*/  S2R R0, SR_TID.X ;  /* 0x0000000000007919 */ /* 0x000e2e0000002100 */
[----:B------:R-:W1:Y:S01]  /*0020*/  S2UR UR4, SR_CTAID.X ;  /* 0x00000000000479c3 */ /* 0x000e620000002500 */
[----:B------:R-:W1:Y:S02]  /*0030*/  LDCU UR5, c[0x0][0x360] ;  /* 0x00006c00ff0577ac */ /* 0x000e640008000800 */
[----:B-1----:R-:W-:Y:S01]  /*0040*/  UIMAD UR4, UR4, UR5, URZ ;  /* 0x00000005040472a4 */ /* 0x002fe2000f8e02ff */
[----:B0-----:R-:W-:-:S05]  /*0050*/  IMAD.MOV R0, RZ, RZ, -R0 ;  /* 0x000000ffff007224 */ /* 0x001fca00078e0a00 */
[----:B------:R-:W-:-:S13]  /*0060*/  ISETP.NE.AND P0, PT, R0, UR4, PT ;  /* 0x0000000400007c0c */ /* 0x000fda000bf05270 */
[----:B------:R-:W-:Y:S05]  /*0070*/  @P0 EXIT ;  /* 0x000000000000094d */ /* 0x000fea0003800000 */
[----:B------:R-:W0:Y:S01]  /*0080*/  LDC R0, c[0x0][0x390] ;  /* 0x0000e400ff007b82 */ /* 0x000e220000000800 */
[----:B------:R-:W1:Y:S01]  /*0090*/  LDCU.64 UR12, c[0x0][0x358] ;  /* 0x00006b00ff0c77ac */ /* 0x000e620008000a00 */
[----:B------:R-:W-:-:S06]  /*00a0*/  IMAD.MOV.U32 R5, RZ, RZ, 0x1 ;  /* 0x00000001ff057424 */ /* 0x000fcc00078e00ff */
[----:B------:R-:W1:Y:S01]  /*00b0*/  LDC.64 R2, c[0x0][0x380] ;  /* 0x0000e000ff027b82 */ /* 0x000e620000000a00 */
[----:B0-----:R-:W-:Y:S01]  /*00c0*/  ISETP.NE.AND P0, PT, R0, RZ, PT ;  /* 0x000000ff0000720c */ /* 0x001fe20003f05270 */
[----:B-1----:R0:W-:Y:S04]  /*00d0*/  STG.E desc[UR12][R2.64+0x12c], R5 ;  /* 0x00012c0502007986 */ /* 0x0021e8000c10190c */
[----:B------:R0:W-:Y:S04]  /*00e0*/  STG.E.64 desc[UR12][R2.64+0x108], RZ ;  /* 0x000108ff02007986 */ /* 0x0001e8000c101b0c */
[----:B------:R0:W-:Y:S04]  /*00f0*/  STG.E.64 desc[UR12][R2.64+0x110], RZ ;  /* 0x000110ff02007986 */ /* 0x0001e8000c101b0c */
[----:B------:R0:W-:Y:S04]  /*0100*/  STG.E.64 desc[UR12][R2.64+0x118], RZ ;  /* 0x000118ff02007986 */ /* 0x0001e8000c101b0c */
[----:B------:R0:W-:Y:S01]  /*0110*/  STG.E desc[UR12][R2.64+0x100], RZ ;  /* 0x000100ff02007986 */ /* 0x0001e2000c10190c */
[----:B------:R-:W-:Y:S05]  /*0120*/  @!P0 EXIT ;  /* 0x000000000000894d */ /* 0x000fea0003800000 */
[----:B------:R-:W-:Y:S01]  /*0130*/  IMAD R0, R0, R0, RZ ;  /* 0x0000000000007224 */ /* 0x000fe200078e02ff */
[----:B------:R-:W-:-:S04]  /*0140*/  CS2R R6, SRZ ;  /* 0x0000000000067805 */ /* 0x000fc8000001ff00 */
[C---:B------:R-:W-:Y:S02]  /*0150*/  ISETP.GE.U32.AND P0, PT, R0.reuse, 0x4, PT ;  /* 0x000000040000780c */ /* 0x040fe40003f06070 */
[----:B------:R-:W-:-:S11]  /*0160*/  VIMNMX.U32 R0, PT, PT, R0, 0x1, !PT ;  /* 0x0000000100007848 */ /* 0x000fd60007fe0000 */
[----:B------:R-:W-:Y:S05]  /*0170*/  @!P0 BRA `(.L_x_1) ;  /* 0x0000000400c08947 */ /* 0x000fea0003800000 */
[----:B------:R-:W1:Y:S01]  /*0180*/  LDCU.128 UR8, c[0x0][0x380] ;  /* 0x00007000ff0877ac */ /* 0x000e620008000c00 */
[----:B------:R-:W-:-:S05]  /*0190*/  LOP3.LUT R6, R0, 0xfffffffc, RZ, 0xc0, !PT ;  /* 0xfffffffc00067812 */ /* 0x000fca00078ec0ff */
[----:B------:R-:W-:-:S05]  /*01a0*/  IMAD.MOV R7, RZ, RZ, -R6 ;  /* 0x000000ffff077224 */ /* 0x000fca00078e0a06 */
[----:B------:R-:W-:Y:S01]  /*01b0*/  ISETP.GE.AND P0, PT, R7, RZ, PT ;  /* 0x000000ff0700720c */ /* 0x000fe20003f06270 */
[----:B-1----:R-:W-:Y:S02]  /*01c0*/  UIADD3 UR4, UP0, UPT, UR10, 0x8, URZ ;  /* 0x000000080a047890 */ /* 0x002fe4000ff1e0ff */
[----:B------:R-:W-:Y:S02]  /*01d0*/  UIADD3 UR6, UP1, UPT, UR8, 0x8, URZ ;  /* 0x0000000808067890 */ /* 0x000fe4000ff3e0ff */
[----:B------:R-:W-:Y:S02]  /*01e0*/  UIADD3.X UR5, UPT, UPT, URZ, UR11, URZ, UP0, !UPT ;  /* 0x0000000bff057290 */ /* 0x000fe400087fe4ff */
[----:B------:R-:W-:Y:S01]  /*01f0*/  UIADD3.X UR7, UPT, UPT, URZ, UR9, URZ, UP1, !UPT ;  /* 0x00000009ff077290 */ /* 0x000fe20008ffe4ff */
[----:B0-----:R-:W-:Y:S02]  /*0200*/  IMAD.U32 R2, RZ, RZ, UR4 ;  /* 0x00000004ff027e24 */ /* 0x001fe4000f8e00ff */
[----:B------:R-:W-:-:S02]  /*0210*/  IMAD.U32 R4, RZ, RZ, UR6 ;  /* 0x00000006ff047e24 */ /* 0x000fc4000f8e00ff */
[----:B------:R-:W-:Y:S02]  /*0220*/  IMAD.U32 R3, RZ, RZ, UR5 ;  /* 0x00000005ff037e24 */ /* 0x000fe4000f8e00ff */
[----:B------:R-:W-:Y:S01]  /*0230*/  IMAD.U32 R5, RZ, RZ, UR7 ;  /* 0x00000007ff057e24 */ /* 0x000fe2000f8e00ff */
[----:B------:R-:W-:Y:S06]  /*0240*/  @P0 BRA `(.L_x_2) ;  /* 0x00000004003c0947 */ /* 0x000fec0003800000 */
[----:B------:R-:W-:Y:S01]  /*0250*/  IMAD.MOV R8, RZ, RZ, -R7 ;  /* 0x000000ffff087224 */ /* 0x000fe200078e0a07 */
[----:B------:R-:W-:-:S04]  /*0260*/  PLOP3.LUT P0, PT, PT, PT, PT, 0x80, 0x8 ;  /* 0x000000000008781c */ /* 0x000fc80003f0f070 */
[----:B------:R-:W-:-:S13]  /*0270*/  ISETP.GT.AND P1, PT, R8, 0xc, PT ;  /* 0x0000000c0800780c */ /* 0x000fda0003f24270 */
[----:B------:R-:W-:Y:S05]  /*0280*/  @!P1 BRA `(.L_x_3) ;  /* 0x0000000000b09947 */ /* 0x000fea0003800000 */
[----:B------:R-:W-:-:S13]  /*0290*/  PLOP3.LUT P0, PT, PT, PT, PT, 0x8, 0x80 ;  /* 0x000000000080781c */ /* 0x000fda0003f0e170 */
.L_x_4:
[----:B------:R-:W2:Y:S04]  /*02a0*/  LDG.E R9, desc[UR12][R2.64+-0x8] ;  /* 0xfffff80c02097981 */ /* 0x000ea8000c1e1900 */
        /* <DEDUP_REMOVED lines=22> */
[----:B-----5:R-:W-:Y:S04]  /*0410*/  STG.E desc[UR12][R4.64+0x24], R19 ;  /* 0x0000241304007986 */ /* 0x020fe8000c10190c */
[----:B0-----:R-:W5:Y:S04]  /*0420*/  LDG.E R9, desc[UR12][R2.64+0x28] ;  /* 0x0000280c02097981 */ /* 0x001f68000c1e1900 */
[----:B-----5:R0:W-:Y:S04]  /*0430*/  STG.E desc[UR12][R4.64+0x28], R9 ;  /* 0x0000280904007986 */ /* 0x0201e8000c10190c */
[----:B-1----:R-:W5:Y:S04]  /*0440*/  LDG.E R11, desc[UR12][R2.64+0x2c] ;  /* 0x00002c0c020b7981 */ /* 0x002f68000c1e1900 */
[----:B-----5:R-:W-:Y:S04]  /*0450*/  STG.E desc[UR12][R4.64+0x2c], R11 ;  /* 0x00002c0b04007986 */ /* 0x020fe8000c10190c */
[----:B--2---:R-:W2:Y:S01]  /*0460*/  LDG.E R13, desc[UR12][R2.64+0x30] ;  /* 0x0000300c020d7981 */ /* 0x004ea2000c1e1900 */
[----:B------:R-:W-:-:S04]  /*0470*/  IADD3 R7, PT, PT, R7, 0x10, RZ ;  /* 0x0000001007077810 */ /* 0x000fc80007ffe0ff */
[----:B------:R-:W-:Y:S01]  /*0480*/  ISETP.GE.AND P1, PT, R7, -0xc, PT ;  /* 0xfffffff40700780c */ /* 0x000fe20003f26270 */
[----:B--2---:R-:W-:Y:S04]  /*0490*/  STG.E desc[UR12][R4.64+0x30], R13 ;  /* 0x0000300d04007986 */ /* 0x004fe8000c10190c */
[----:B---3--:R1:W2:Y:S01]  /*04a0*/  LDG.E R15, desc[UR12][R2.64+0x34] ;  /* 0x0000340c020f7981 */ /* 0x0082a2000c1e1900 */
[----:B------:R-:W-:Y:S02]  /*04b0*/  IADD3 R10, P2, PT, R2, 0x40, RZ ;  /* 0x00000040020a7810 */ /* 0x000fe40007f5e0ff */
[----:B------:R-:W-:-:S03]  /*04c0*/  IADD3 R8, P3, PT, R4, 0x40, RZ ;  /* 0x0000004004087810 */ /* 0x000fc60007f7e0ff */
[----:B----4-:R-:W-:Y:S02]  /*04d0*/  IMAD.X R17, RZ, RZ, R3, P2 ;  /* 0x000000ffff117224 */ /* 0x010fe400010e0603 */
[----:B0-----:R-:W-:Y:S02]  /*04e0*/  IMAD.X R9, RZ, RZ, R5, P3 ;  /* 0x000000ffff097224 */ /* 0x001fe400018e0605 */
[----:B-1----:R-:W-:Y:S02]  /*04f0*/  IMAD.MOV.U32 R2, RZ, RZ, R10 ;  /* 0x000000ffff027224 */ /* 0x002fe400078e000a */
[----:B------:R-:W-:Y:S01]  /*0500*/  IMAD.MOV.U32 R3, RZ, RZ, R17 ;  /* 0x000000ffff037224 */ /* 0x000fe200078e0011 */
[----:B--2---:R0:W-:Y:S02]  /*0510*/  STG.E desc[UR12][R4.64+0x34], R15 ;  /* 0x0000340f04007986 */ /* 0x0041e4000c10190c */
[----:B0-----:R-:W-:Y:S02]  /*0520*/  IMAD.MOV.U32 R4, RZ, RZ, R8 ;  /* 0x000000ffff047224 */ /* 0x001fe400078e0008 */
[----:B------:R-:W-:Y:S01]  /*0530*/  IMAD.MOV.U32 R5, RZ, RZ, R9 ;  /* 0x000000ffff057224 */ /* 0x000fe200078e0009 */
[----:B------:R-:W-:Y:S06]  /*0540*/  @!P1 BRA `(.L_x_4) ;  /* 0xfffffffc00549947 */ /* 0x000fec000383ffff */
.L_x_3:
[----:B------:R-:W-:-:S04]  /*0550*/  IADD3 R8, PT, PT, -R7, RZ, RZ ;  /* 0x000000ff07087210 */ /* 0x000fc80007ffe1ff */
[----:B------:R-:W-:-:S13]  /*0560*/  ISETP.GT.AND P1, PT, R8, 0x4, PT ;  /* 0x000000040800780c */ /* 0x000fda0003f24270 */
[----:B------:R-:W-:Y:S05]  /*0570*/  @!P1 BRA `(.L_x_5) ;  /* 0x0000000000689947 */ /* 0x000fea0003800000 */
[----:B------:R-:W2:Y:S04]  /*0580*/  LDG.E R9, desc[UR12][R2.64+-0x8] ;  /* 0xfffff80c02097981 */ /* 0x000ea8000c1e1900 */
[----:B--2---:R0:W-:Y:S04]  /*0590*/  STG.E desc[UR12][R4.64+-0x8], R9 ;  /* 0xfffff80904007986 */ /* 0x0041e8000c10190c */
[----:B------:R-:W2:Y:S04]  /*05a0*/  LDG.E R11, desc[UR12][R2.64+-0x4] ;  /* 0xfffffc0c020b7981 */ /* 0x000ea8000c1e1900 */
[----:B--2---:R1:W-:Y:S04]  /*05b0*/  STG.E desc[UR12][R4.64+-0x4], R11 ;  /* 0xfffffc0b04007986 */ /* 0x0043e8000c10190c */
[----:B------:R-:W2:Y:S04]  /*05c0*/  LDG.E R13, desc[UR12][R2.64] ;  /* 0x0000000c020d7981 */ /* 0x000ea8000c1e1900 */
[----:B--2---:R-:W-:Y:S04]  /*05d0*/  STG.E desc[UR12][R4.64], R13 ;  /* 0x0000000d04007986 */ /* 0x004fe8000c10190c */
[----:B------:R-:W2:Y:S04]  /*05e0*/  LDG.E R15, desc[UR12][R2.64+0x4] ;  /* 0x0000040c020f7981 */ /* 0x000ea8000c1e1900 */
[----:B--2---:R2:W-:Y:S04]  /*05f0*/  STG.E desc[UR12][R4.64+0x4], R15 ;  /* 0x0000040f04007986 */ /* 0x0045e8000c10190c */
[----:B------:R-:W3:Y:S04]  /*0600*/  LDG.E R17, desc[UR12][R2.64+0x8] ;  /* 0x0000080c02117981 */ /* 0x000ee8000c1e1900 */
[----:B---3--:R-:W-:Y:S04]  /*0610*/  STG.E desc[UR12][R4.64+0x8], R17 ;  /* 0x0000081104007986 */ /* 0x008fe8000c10190c */
[----:B------:R-:W3:Y:S04]  /*0620*/  LDG.E R19, desc[UR12][R2.64+0xc] ;  /* 0x00000c0c02137981 */ /* 0x000ee8000c1e1900 */
[----:B---3--:R-:W-:Y:S04]  /*0630*/  STG.E desc[UR12][R4.64+0xc], R19 ;  /* 0x00000c1304007986 */ /* 0x008fe8000c10190c */
[----:B0-----:R-:W3:Y:S01]  /*0640*/  LDG.E R9, desc[UR12][R2.64+0x10] ;  /* 0x0000100c02097981 */ /* 0x001ee2000c1e1900 */
[----:B------:R-:W-:-:S02]  /*0650*/  IADD3 R10, P1, PT, R2, 0x20, RZ ;  /* 0x00000020020a7810 */ /* 0x000fc40007f3e0ff */
[----:B------:R-:W-:Y:S01]  /*0660*/  IADD3 R8, P2, PT, R4, 0x20, RZ ;  /* 0x0000002004087810 */ /* 0x000fe20007f5e0ff */
[----:B---3--:R-:W-:Y:S04]  /*0670*/  STG.E desc[UR12][R4.64+0x10], R9 ;  /* 0x0000100904007986 */ /* 0x008fe8000c10190c */
[----:B-1----:R0:W3:Y:S01]  /*0680*/  LDG.E R11, desc[UR12][R2.64+0x14] ;  /* 0x0000140c020b7981 */ /* 0x0020e2000c1e1900 */
[----:B--2---:R-:W-:Y:S01]  /*0690*/  IMAD.X R15, RZ, RZ, R3, P1 ;  /* 0x000000ffff0f7224 */ /* 0x004fe200008e0603 */
[----:B------:R-:W-:Y:S01]  /*06a0*/  PLOP3.LUT P0, PT, PT, PT, PT, 0x8, 0x80 ;  /* 0x000000000080781c */ /* 0x000fe20003f0e170 */
[----:B------:R-:W-:Y:S02]  /*06b0*/  IMAD.X R13, RZ, RZ, R5, P2 ;  /* 0x000000ffff0d7224 */ /* 0x000fe400010e0605 */
[----:B------:R-:W-:-:S02]  /*06c0*/  VIADD R7, R7, 0x8 ;  /* 0x0000000807077836 */ /* 0x000fc40000000000 */
[----:B0-----:R-:W-:Y:S02]  /*06d0*/  IMAD.MOV.U32 R2, RZ, RZ, R10 ;  /* 0x000000ffff027224 */ /* 0x001fe400078e000a */
[----:B------:R-:W-:Y:S01]  /*06e0*/  IMAD.MOV.U32 R3, RZ, RZ, R15 ;  /* 0x000000ffff037224 */ /* 0x000fe200078e000f */
[----:B---3--:R0:W-:Y:S02]  /*06f0*/  STG.E desc[UR12][R4.64+0x14], R11 ;  /* 0x0000140b04007986 */ /* 0x0081e4000c10190c */
[----:B0-----:R-:W-:Y:S01]  /*0700*/  MOV R4, R8 ;  /* 0x0000000800047202 */ /* 0x001fe20000000f00 */
[----:B------:R-:W-:-:S07]  /*0710*/  IMAD.MOV.U32 R5, RZ, RZ, R13 ;  /* 0x000000ffff057224 */ /* 0x000fce00078e000d */
.L_x_5:
[----:B------:R-:W-:-:S13]  /*0720*/  ISETP.NE.OR P0, PT, R7, RZ, P0 ;  /* 0x000000ff0700720c */ /* 0x000fda0000705670 */
[----:B------:R-:W-:Y:S05]  /*0730*/  @!P0 BRA `(.L_x_6) ;  /* 0x00000000004c8947 */ /* 0x000fea0003800000 */
.L_x_2:
[----:B------:R-:W2:Y:S04]  /*0740*/  LDG.E R9, desc[UR12][R2.64+-0x8] ;  /* 0xfffff80c02097981 */ /* 0x000ea8000c1e1900 */
[----:B--2---:R0:W-:Y:S04]  /*0750*/  STG.E desc[UR12][R4.64+-0x8], R9 ;  /* 0xfffff80904007986 */ /* 0x0041e8000c10190c */
[----:B------:R-:W2:Y:S04]  /*0760*/  LDG.E R11, desc[UR12][R2.64+-0x4] ;  /* 0xfffffc0c020b7981 */ /* 0x000ea8000c1e1900 */
[----:B--2---:R-:W-:Y:S04]  /*0770*/  STG.E desc[UR12][R4.64+-0x4], R11 ;  /* 0xfffffc0b04007986 */ /* 0x004fe8000c10190c */
[----:B------:R-:W2:Y:S01]  /*0780*/  LDG.E R13, desc[UR12][R2.64] ;  /* 0x0000000c020d7981 */ /* 0x000ea2000c1e1900 */
[----:B------:R-:W-:-:S05]  /*0790*/  VIADD R7, R7, 0x4 ;  /* 0x0000000407077836 */ /* 0x000fca0000000000 */
[----:B------:R-:W-:Y:S01]  /*07a0*/  ISETP.NE.AND P0, PT, R7, RZ, PT ;  /* 0x000000ff0700720c */ /* 0x000fe20003f05270 */
[----:B--2---:R-:W-:Y:S04]  /*07b0*/  STG.E desc[UR12][R4.64], R13 ;  /* 0x0000000d04007986 */ /* 0x004fe8000c10190c */
[----:B------:R1:W2:Y:S01]  /*07c0*/  LDG.E R15, desc[UR12][R2.64+0x4] ;  /* 0x0000040c020f7981 */ /* 0x0002a2000c1e1900 */
[----:B------:R-:W-:Y:S02]  /*07d0*/  IADD3 R10, P1, PT, R2, 0x10, RZ ;  /* 0x00000010020a7810 */ /* 0x000fe40007f3e0ff */
[----:B------:R-:W-:-:S03]  /*07e0*/  IADD3 R8, P2, PT, R4, 0x10, RZ ;  /* 0x0000001004087810 */ /* 0x000fc60007f5e0ff */
[----:B------:R-:W-:Y:S02]  /*07f0*/  IMAD.X R17, RZ, RZ, R3, P1 ;  /* 0x000000ffff117224 */ /* 0x000fe400008e0603 */
[----:B0-----:R-:W-:Y:S02]  /*0800*/  IMAD.X R9, RZ, RZ, R5, P2 ;  /* 0x000000ffff097224 */ /* 0x001fe400010e0605 */
[----:B-1----:R-:W-:Y:S01]  /*0810*/  IMAD.MOV.U32 R2, RZ, RZ, R10 ;  /* 0x000000ffff027224 */ /* 0x002fe200078e000a */
[----:B------:R-:W-:Y:S01]  /*0820*/  MOV R3, R17 ;  /* 0x0000001100037202 */ /* 0x000fe20000000f00 */
[----:B--2---:R0:W-:Y:S02]  /*0830*/  STG.E desc[UR12][R4.64+0x4], R15 ;  /* 0x0000040f04007986 */ /* 0x0041e4000c10190c */
[----:B0-----:R-:W-:Y:S02]  /*0840*/  IMAD.MOV.U32 R4, RZ, RZ, R8 ;  /* 0x000000ffff047224 */ /* 0x001fe400078e0008 */
[----:B------:R-:W-:Y:S01]  /*0850*/  IMAD.MOV.U32 R5, RZ, RZ, R9 ;  /* 0x000000ffff057224 */ /* 0x000fe200078e0009 */
[----:B------:R-:W-:Y:S06]  /*0860*/  @P0 BRA `(.L_x_2) ;  /* 0xfffffffc00b40947 */ /* 0x000fec000383ffff */
.L_x_6:
[----:B------:R-:W-:-:S07]  /*0870*/  IMAD.MOV.U32 R7, RZ, RZ, RZ ;  /* 0x000000ffff077224 */ /* 0x000fce00078e00ff */
.L_x_1:
[----:B------:R-:W-:-:S04]  /*0880*/  LOP3.LUT R0, R0, 0x1, RZ, 0xc0, !PT ;  /* 0x0000000100007812 */ /* 0x000fc800078ec0ff */
[----:B------:R-:W-:-:S13]  /*0890*/  ISETP.NE.U32.AND P0, PT, R0, 0x1, PT ;  /* 0x000000010000780c */ /* 0x000fda0003f05070 */
[----:B------:R-:W-:Y:S05]  /*08a0*/  @P0 EXIT ;  /* 0x000000000000094d */ /* 0x000fea0003800000 */
[----:B------:R-:W0:Y:S01]  /*08b0*/  LDCU.128 UR4, c[0x0][0x380] ;  /* 0x00007000ff0477ac */ /* 0x000e220008000c00 */
[C---:B------:R-:W-:Y:S01]  /*08c0*/  IMAD.SHL.U32 R4, R6.reuse, 0x4, RZ ;  /* 0x0000000406047824 */ /* 0x040fe200078e00ff */
[----:B------:R-:W-:-:S04]  /*08d0*/  SHF.L.U64.HI R6, R6, 0x2, R7 ;  /* 0x0000000206067819 */ /* 0x000fc80000010207 */
[----:B0-----:R-:W-:-:S04]  /*08e0*/  IADD3 R2, P0, PT, R4, UR6, RZ ;  /* 0x0000000604027c10 */ /* 0x001fc8000ff1e0ff */
[----:B------:R-:W-:-:S06]  /*08f0*/  IADD3.X R3, PT, PT, R6, UR7, RZ, P0, !PT ;  /* 0x0000000706037c10 */ /* 0x000fcc00087fe4ff */
[----:B------:R-:W2:Y:S01]  /*0900*/  LDG.E R3, desc[UR12][R2.64] ;  /* 0x0000000c02037981 */ /* 0x000ea2000c1e1900 */
[----:B------:R-:W-:-:S04]  /*0910*/  IADD3 R4, P0, PT, R4, UR4, RZ ;  /* 0x0000000404047c10 */ /* 0x000fc8000ff1e0ff */
[----:B------:R-:W-:-:S05]  /*0920*/  IADD3.X R5, PT, PT, R6, UR5, RZ, P0, !PT ;  /* 0x0000000506057c10 */ /* 0x000fca00087fe4ff */
[----:B--2---:R-:W-:Y:S01]  /*0930*/  STG.E desc[UR12][R4.64], R3 ;  /* 0x0000000304007986 */ /* 0x004fe2000c10190c */
[----:B------:R-:W-:Y:S05]  /*0940*/  EXIT ;  /* 0x000000000000794d */ /* 0x000fea0003800000 */
.L_x_7:
        /* <DEDUP_REMOVED lines=11> */
.L_x_194:


//--------------------- .text.print_tree          --------------------------
	.section	.text.print_tree,"ax",@progbits
	.align	128
        .global         print_tree
        .type           print_tree,@function
        .size           print_tree,(.L_x_192 - print_tree)
        .other          print_tree,@"STO_CUDA_ENTRY STV_DEFAULT"
print_tree:
.text.print_tree:
[----:B------:R-:W0:Y:S01]  /*0000*/  LDC R1, c[0x0][0x37c] ;  /* 0x0000df00ff017b82 */ /* 0x000e220000000800 */
[----:B------:R-:W1:Y:S07]  /*0010*/  S2R R0, SR_TID.X ;  /* 0x0000000000007919 */ /* 0x000e6e0000002100 */
[----:B------:R-:W2:Y:S01]  /*0020*/  S2UR UR4, SR_CTAID.X ;  /* 0x00000000000479c3 */ /* 0x000ea20000002500 */
[----:B------:R-:W2:Y:S02]  /*0030*/  LDCU UR5, c[0x0][0x360] ;  /* 0x00006c00ff0577ac */ /* 0x000ea40008000800 */
[----:B--2---:R-:W-:Y:S01]  /*0040*/  UIMAD UR4, UR4, UR5, URZ ;  /* 0x00000005040472a4 */ /* 0x004fe2000f8e02ff */
[----:B-1----:R-:W-:-:S05]  /*0050*/  IMAD.MOV R0, RZ, RZ, -R0 ;  /* 0x000000ffff007224 */ /* 0x002fca00078e0a00 */
[----:B------:R-:W-:-:S13]  /*0060*/  ISETP.NE.AND P0, PT, R0, UR4, PT ;  /* 0x0000000400007c0c */ /* 0x000fda000bf05270 */
[----:B0-----:R-:W-:Y:S05]  /*0070*/  @P0 EXIT ;  /* 0x000000000000094d */ /* 0x001fea0003800000 */
[----:B------:R-:W-:Y:S01]  /*0080*/  MOV R2, 0x38 ;  /* 0x0000003800027802 */ /* 0x000fe20000000f00 */
[----:B------:R-:W0:Y:S01]  /*0090*/  LDCU.64 UR4, c[0x4][0x30] ;  /* 0x01000600ff0477ac */ /* 0x000e220008000a00 */
[----:B------:R-:W-:Y:S02]  /*00a0*/  CS2R R6, SRZ ;  /* 0x0000000000067805 */ /* 0x000fe4000001ff00 */
[----:B------:R1:W2:Y:S01]  /*00b0*/  LDC.64 R8, c[0x4][R2] ;  /* 0x0100000002087b82 */ /* 0x0002a20000000a00 */
[----:B0-----:R-:W-:Y:S02]  /*00c0*/  IMAD.U32 R4, RZ, RZ, UR4 ;  /* 0x00000004ff047e24 */ /* 0x001fe4000f8e00ff */
[----:B-1----:R-:W-:-:S07]  /*00d0*/  IMAD.U32 R5, RZ, RZ, UR5 ;  /* 0x00000005ff057e24 */ /* 0x002fce000f8e00ff */
[----:B------:R-:W-:-:S07]  /*00e0*/  LEPC R20, `(.L_x_8) ;  /* 0x000000001014794e */ /* 0x000fce0000000000 */
[----:B--2---:R-:W-:Y:S05]  /*00f0*/  CALL.ABS.NOINC R8 ;  /* 0x0000000008007343 */ /* 0x004fea0003c00000 */
.L_x_8:
[----:B------:R-:W0:Y:S01]  /*0100*/  LDCU.64 UR4, c[0x0][0x388] ;  /* 0x00007100ff0477ac */ /* 0x000e220008000a00 */
[----:B------:R-:W-:Y:S01]  /*0110*/  MOV R20, 0x160 ;  /* 0x0000016000147802 */ /* 0x000fe20000000f00 */
[----:B------:R-:W-:Y:S02]  /*0120*/  IMAD.MOV.U32 R21, RZ, RZ, 0x0 ;  /* 0x00000000ff157424 */ /* 0x000fe400078e00ff */
[----:B0-----:R-:W-:Y:S02]  /*0130*/  IMAD.U32 R4, RZ, RZ, UR4 ;  /* 0x00000004ff047e24 */ /* 0x001fe4000f8e00ff */
[----:B------:R-:W-:-:S07]  /*0140*/  IMAD.U32 R5, RZ, RZ, UR5 ;  /* 0x00000005ff057e24 */ /* 0x000fce000f8e00ff */
[----:B------:R-:W-:Y:S05]  /*0150*/  CALL.REL.NOINC `($print_tree$print_tr) ;  /* 0x0000000000207944 */ /* 0x000fea0003c00000 */
[----:B------:R-:W0:Y:S01]  /*0160*/  LDC.64 R2, c[0x4][R2] ;  /* 0x0100000002027b82 */ /* 0x000e220000000a00 */
[----:B------:R-:W1:Y:S01]  /*0170*/  LDCU.64 UR4, c[0x4][0x30] ;  /* 0x01000600ff0477ac */ /* 0x000e620008000a00 */
[----:B------:R-:W-:Y:S01]  /*0180*/  CS2R R6, SRZ ;  /* 0x0000000000067805 */ /* 0x000fe2000001ff00 */
[----:B-1----:R-:W-:Y:S02]  /*0190*/  IMAD.U32 R4, RZ, RZ, UR4 ;  /* 0x00000004ff047e24 */ /* 0x002fe4000f8e00ff */
[----:B------:R-:W-:-:S07]  /*01a0*/  IMAD.U32 R5, RZ, RZ, UR5 ;  /* 0x00000005ff057e24 */ /* 0x000fce000f8e00ff */
[----:B------:R-:W-:-:S07]  /*01b0*/  LEPC R20, `(.L_x_9) ;  /* 0x000000001014794e */ /* 0x000fce0000000000 */
[----:B0-----:R-:W-:Y:S05]  /*01c0*/  CALL.ABS.NOINC R2 ;  /* 0x0000000002007343 */ /* 0x001fea0003c00000 */
.L_x_9:
[----:B------:R-:W-:Y:S05]  /*01d0*/  EXIT ;  /* 0x000000000000794d */ /* 0x000fea0003800000 */
        .type           $print_tree$print_tr,@function
        .size           $print_tree$print_tr,(.L_x_192 - $print_tree$print_tr)
$print_tree$print_tr:
[----:B------:R-:W-:-:S05]  /*01e0*/  VIADD R1, R1, 0xffffffc0 ;  /* 0xffffffc001017836 */ /* 0x000fca0000000000 */
[----:B------:R-:W-:Y:S04]  /*01f0*/  STL [R1+0x38], R27 ;  /* 0x0000381b01007387 */ /* 0x000fe80000100800 */
        /* <DEDUP_REMOVED lines=8> */
[----:B------:R0:W-:Y:S04]  /*0280*/  STL [R1+0x14], R18 ;  /* 0x0000141201007387 */ /* 0x0001e80000100800 */
[----:B------:R1:W-:Y:S04]  /*0290*/  STL [R1+0x10], R17 ;  /* 0x0000101101007387 */ /* 0x0003e80000100800 */
[----:B------:R2:W-:Y:S01]  /*02a0*/  STL [R1+0x28], R23 ;  /* 0x0000281701007387 */ /* 0x0005e20000100800 */
[----:B0-----:R-:W0:Y:S05]  /*02b0*/  BMOV.32.CLEAR R18, B7 ;  /* 0x0000000007127355 */ /* 0x001e2a0000100000 */
[----:B-1----:R-:W1:Y:S05]  /*02c0*/  BMOV.32.CLEAR R17, B6 ;  /* 0x0000000006117355 */ /* 0x002e6a0000100000 */
[----:B------:R-:W-:Y:S01]  /*02d0*/  BSSY.RECONVERGENT B7, `(.L_x_10) ;  /* 0x00000d7000077945 */ /* 0x000fe20003800200 */
[----:B------:R3:W-:Y:S01]  /*02e0*/  STL [R1+0x24], R22 ;  /* 0x0000241601007387 */ /* 0x0007e20000100800 */
[----:B--2---:R-:W-:-:S02]  /*02f0*/  IMAD.MOV.U32 R23, RZ, RZ, R5 ;  /* 0x000000ffff177224 */ /* 0x004fc400078e0005 */
[----:B---3--:R-:W-:Y:S01]  /*0300*/  IMAD.MOV.U32 R22, RZ, RZ, R4 ;  /* 0x000000ffff167224 */ /* 0x008fe200078e0004 */
[----:B------:R-:W2:Y:S01]  /*0310*/  LDCU UR4, c[0x0][0x2f8] ;  /* 0x00005f00ff0477ac */ /* 0x000ea20008000800 */
[----:B------:R-:W3:Y:S03]  /*0320*/  LDC.64 R24, c[0x0][0x358] ;  /* 0x0000d600ff187b82 */ /* 0x000ee60000000a00 */
[----:B------:R-:W-:Y:S01]  /*0330*/  ISETP.NE.U32.AND P0, PT, R22, RZ, PT ;  /* 0x000000ff1600720c */ /* 0x000fe20003f05070 */
[----:B------:R-:W4:Y:S03]  /*0340*/  LDCU UR5, c[0x0][0x2fc] ;  /* 0x00005f80ff0577ac */ /* 0x000f260008000800 */
[----:B------:R-:W-:Y:S02]  /*0350*/  ISETP.NE.AND.EX P0, PT, R23, RZ, PT, P0 ;  /* 0x000000ff1700720c */ /* 0x000fe40003f05300 */
[----:B--2---:R-:W-:-:S05]  /*0360*/  IADD3 R16, P1, PT, R1, UR4, RZ ;  /* 0x0000000401107c10 */ /* 0x004fca000ff3e0ff */
[----:B----4-:R-:W-:-:S06]  /*0370*/  IMAD.X R2, RZ, RZ, UR5, P1 ;  /* 0x00000005ff027e24 */ /* 0x010fcc00088e06ff */
[----:B01----:R-:W-:Y:S05]  /*0380*/  @!P0 BRA `(.L_x_11) ;  /* 0x0000000c002c8947 */ /* 0x003fea0003800000 */
[----:B---3--:R-:W-:Y:S02]  /*0390*/  R2UR UR4, R24 ;  /* 0x00000000180472ca */ /* 0x008fe400000e0000 */
[----:B------:R-:W-:-:S13]  /*03a0*/  R2UR UR5, R25 ;  /* 0x00000000190572ca */ /* 0x000fda00000e0000 */
[----:B------:R-:W2:Y:S01]  /*03b0*/  LD.E.64 R4, desc[UR4][R22.64+0x108] ;  /* 0x0001080416047980 */ /* 0x000ea2000c101b00 */
[----:B------:R-:W-:Y:S01]  /*03c0*/  BSSY.RECONVERGENT B6, `(.L_x_12) ;  /* 0x0000017000067945 */ /* 0x000fe20003800200 */
[----:B--2---:R-:W-:-:S04]  /*03d0*/  ISETP.NE.U32.AND P0, PT, R4, RZ, PT ;  /* 0x000000ff0400720c */ /* 0x004fc80003f05070 */
[----:B------:R-:W-:-:S13]  /*03e0*/  ISETP.NE.AND.EX P0, PT, R5, RZ, PT, P0 ;  /* 0x000000ff0500720c */ /* 0x000fda0003f05300 */
[----:B------:R-:W-:Y:S05]  /*03f0*/  @!P0 BRA `(.L_x_13) ;  /* 0x00000000004c8947 */ /* 0x000fea0003800000 */
[----:B------:R-:W-:Y:S02]  /*0400*/  R2UR UR4, R24 ;  /* 0x00000000180472ca */ /* 0x000fe400000e0000 */
[----:B------:R-:W-:-:S13]  /*0410*/  R2UR UR5, R25 ;  /* 0x00000000190572ca */ /* 0x000fda00000e0000 */
[----:B------:R-:W2:Y:S01]  /*0420*/  LD.E R0, desc[UR4][R22.64+0x12c] ;  /* 0x00012c0416007980 */ /* 0x000ea2000c101900 */
[----:B------:R-:W-:Y:S01]  /*0430*/  MOV R3, 0x38 ;  /* 0x0000003800037802 */ /* 0x000fe20000000f00 */
[----:B------:R-:W0:Y:S01]  /*0440*/  LDCU.64 UR4, c[0x4][0x8] ;  /* 0x01000100ff0477ac */ /* 0x000e220008000a00 */
[----:B------:R-:W-:Y:S02]  /*0450*/  IMAD.MOV.U32 R6, RZ, RZ, R16 ;  /* 0x000000ffff067224 */ /* 0x000fe400078e0010 */
[----:B------:R1:W3:Y:S01]  /*0460*/  LDC.64 R8, c[0x4][R3] ;  /* 0x0100000003087b82 */ /* 0x0002e20000000a00 */
[----:B------:R-:W-:Y:S02]  /*0470*/  IMAD.MOV.U32 R7, RZ, RZ, R2 ;  /* 0x000000ffff077224 */ /* 0x000fe400078e0002 */
[----:B0-----:R-:W-:Y:S02]  /*0480*/  IMAD.U32 R4, RZ, RZ, UR4 ;  /* 0x00000004ff047e24 */ /* 0x001fe4000f8e00ff */
[----:B------:R-:W-:Y:S01]  /*0490*/  IMAD.U32 R5, RZ, RZ, UR5 ;  /* 0x00000005ff057e24 */ /* 0x000fe2000f8e00ff */
[----:B--23--:R1:W-:Y:S06]  /*04a0*/  STL [R1], R0 ;  /* 0x0000000001007387 */ /* 0x00c3ec0000100800 */
[----:B------:R-:W-:-:S07]  /*04b0*/  LEPC R20, `(.L_x_14) ;  /* 0x000000001014794e */ /* 0x000fce0000000000 */
[----:B-1----:R-:W-:Y:S05]  /*04c0*/  CALL.ABS.NOINC R8 ;  /* 0x0000000008007343 */ /* 0x002fea0003c00000 */
.L_x_14:
[----:B------:R-:W-:Y:S02]  /*04d0*/  R2UR UR4, R24 ;  /* 0x00000000180472ca */ /* 0x000fe400000e0000 */
[----:B------:R-:W-:-:S13]  /*04e0*/  R2UR UR5, R25 ;  /* 0x00000000190572ca */ /* 0x000fda00000e0000 */
[----:B------:R0:W5:Y:S01]  /*04f0*/  LD.E.64 R4, desc[UR4][R22.64+0x108] ;  /* 0x0001080416047980 */ /* 0x000162000c101b00 */
[----:B------:R-:W-:Y:S01]  /*0500*/  MOV R20, 0x530 ;  /* 0x0000053000147802 */ /* 0x000fe20000000f00 */
[----:B------:R-:W-:-:S07]  /*0510*/  IMAD.MOV.U32 R21, RZ, RZ, 0x0 ;  /* 0x00000000ff157424 */ /* 0x000fce00078e00ff */
[----:B0----5:R-:W-:Y:S05]  /*0520*/  CALL.REL.NOINC `($print_tree$print_tr) ;  /* 0xfffffffc002c7944 */ /* 0x021fea0003c3ffff */
.L_x_13:
[----:B------:R-:W-:Y:S05]  /*0530*/  BSYNC.RECONVERGENT B6 ;  /* 0x0000000000067941 */ /* 0x000fea0003800200 */
.L_x_12:
[----:B------:R-:W-:Y:S02]  /*0540*/  R2UR UR4, R24 ;  /* 0x00000000180472ca */ /* 0x000fe400000e0000 */
[----:B------:R-:W-:-:S13]  /*0550*/  R2UR UR5, R25 ;  /* 0x00000000190572ca */ /* 0x000fda00000e0000 */
[----:B------:R-:W2:Y:S01]  /*0560*/  LD.E.64 R4, desc[UR4][R22.64+0x110] ;  /* 0x0001100416047980 */ /* 0x000ea2000c101b00 */
[----:B------:R-:W-:Y:S01]  /*0570*/  BSSY.RELIABLE B6, `(.L_x_15) ;  /* 0x000001e000067945 */ /* 0x000fe20003800100 */
        /* <DEDUP_REMOVED lines=16> */
.L_x_17:
[----:B------:R-:W-:Y:S02]  /*0680*/  R2UR UR4, R24 ;  /* 0x00000000180472ca */ /* 0x000fe400000e0000 */
[----:B------:R-:W-:-:S13]  /*0690*/  R2UR UR5, R25 ;  /* 0x00000000190572ca */ /* 0x000fda00000e0000 */
[----:B------:R0:W5:Y:S01]  /*06a0*/  LD.E.64 R4, desc[UR4][R22.64+0x110] ;  /* 0x0001100416047980 */ /* 0x000162000c101b00 */
[----:B------:R-:W-:Y:S01]  /*06b0*/  MOV R20, 0x6e0 ;  /* 0x000006e000147802 */ /* 0x000fe20000000f00 */
[----:B------:R-:W-:-:S07]  /*06c0*/  IMAD.MOV.U32 R21, RZ, RZ, 0x0 ;  /* 0x00000000ff157424 */ /* 0x000fce00078e00ff */
[----:B0----5:R-:W-:Y:S05]  /*06d0*/  CALL.REL.NOINC `($print_tree$print_tr) ;  /* 0xfffffff800c07944 */ /* 0x021fea0003c3ffff */
[----:B------:R-:W-:Y:S02]  /*06e0*/  R2UR UR4, R24 ;  /* 0x00000000180472ca */ /* 0x000fe400000e0000 */
[----:B------:R-:W-:-:S13]  /*06f0*/  R2UR UR5, R25 ;  /* 0x00000000190572ca */ /* 0x000fda00000e0000 */
[----:B------:R-:W2:Y:S02]  /*0700*/  LD.E.64 R4, desc[UR4][R22.64+0x110] ;  /* 0x0001100416047980 */ /* 0x000ea4000c101b00 */
[----:B--2---:R-:W-:-:S04]  /*0710*/  ISETP.NE.U32.AND P0, PT, R4, RZ, PT ;  /* 0x000000ff0400720c */ /* 0x004fc80003f05070 */
[----:B------:R-:W-:-:S13]  /*0720*/  ISETP.NE.AND.EX P0, PT, R5, RZ, PT, P0 ;  /* 0x000000ff0500720c */ /* 0x000fda0003f05300 */
[----:B------:R-:W-:Y:S05]  /*0730*/  @P0 BREAK.RELIABLE B6 ;  /* 0x0000000000060942 */ /* 0x000fea0003800100 */
[----:B------:R-:W-:Y:S05]  /*0740*/  @P0 BRA `(.L_x_11) ;  /* 0x00000008003c0947 */ /* 0x000fea0003800000 */
.L_x_16:
[----:B------:R-:W-:Y:S05]  /*0750*/  BSYNC.RELIABLE B6 ;  /* 0x0000000000067941 */ /* 0x000fea0003800100 */
.L_x_15:
[----:B------:R-:W-:Y:S02]  /*0760*/  R2UR UR4, R24 ;  /* 0x00000000180472ca */ /* 0x000fe400000e0000 */
[----:B------:R-:W-:-:S13]  /*0770*/  R2UR UR5, R25 ;  /* 0x00000000190572ca */ /* 0x000fda00000e0000 */
[----:B------:R-:W2:Y:S02]  /*0780*/  LD.E.64 R4, desc[UR4][R22.64+0x108] ;  /* 0x0001080416047980 */ /* 0x000ea4000c101b00 */
[----:B--2---:R-:W-:-:S04]  /*0790*/  ISETP.NE.U32.AND P0, PT, R4, RZ, PT ;  /* 0x000000ff0400720c */ /* 0x004fc80003f05070 */
[----:B------:R-:W-:-:S13]  /*07a0*/  ISETP.NE.AND.EX P0, PT, R5, RZ, PT, P0 ;  /* 0x000000ff0500720c */ /* 0x000fda0003f05300 */
[----:B------:R-:W-:Y:S05]  /*07b0*/  @P0 BRA `(.L_x_11) ;  /* 0x0000000800200947 */ /* 0x000fea0003800000 */
        /* <DEDUP_REMOVED lines=13> */
.L_x_18:
[----:B------:R-:W-:Y:S01]  /*0890*/  IADD3 R22, P0, PT, R22, 0x10, RZ ;  /* 0x0000001016167810 */ /* 0x000fe20007f1e0ff */
[----:B------:R-:W-:Y:S01]  /*08a0*/  BSSY.RECONVERGENT B6, `(.L_x_19) ;  /* 0x0000072000067945 */ /* 0x000fe20003800200 */
[----:B------:R-:W-:-:S03]  /*08b0*/  IMAD.MOV.U32 R19, RZ, RZ, RZ ;  /* 0x000000ffff137224 */ /* 0x000fc600078e00ff */
[----:B------:R-:W-:-:S08]  /*08c0*/  IMAD.X R23, RZ, RZ, R23, P0 ;  /* 0x000000ffff177224 */ /* 0x000fd000000e0617 */
.L_x_29:
[----:B------:R-:W-:Y:S02]  /*08d0*/  R2UR UR4, R24 ;  /* 0x00000000180472ca */ /* 0x000fe400000e0000 */
[----:B------:R-:W-:-:S13]  /*08e0*/  R2UR UR5, R25 ;  /* 0x00000000190572ca */ /* 0x000fda00000e0000 */
[----:B------:R-:W2:Y:S01]  /*08f0*/  LD.E R0, desc[UR4][R22.64+-0x10] ;  /* 0xfffff00416007980 */ /* 0x000ea2000c101900 */
[----:B------:R-:W-:Y:S01]  /*0900*/  MOV R26, 0x38 ;  /* 0x00000038001a7802 */ /* 0x000fe20000000f00 */
[----:B------:R-:W0:Y:S01]  /*0910*/  LDCU.64 UR4, c[0x4][0x20] ;  /* 0x01000400ff0477ac */ /* 0x000e220008000a00 */
[----:B------:R-:W-:Y:S02]  /*0920*/  VIADD R19, R19, 0x8 ;  /* 0x0000000813137836 */ /* 0x000fe40000000000 */
[----:B------:R1:W3:Y:S01]  /*0930*/  LDC.64 R8, c[0x4][R26] ;  /* 0x010000001a087b82 */ /* 0x0002e20000000a00 */
[----:B------:R-:W-:Y:S02]  /*0940*/  IMAD.MOV.U32 R6, RZ, RZ, R16 ;  /* 0x000000ffff067224 */ /* 0x000fe400078e0010 */
[----:B------:R-:W-:Y:S01]  /*0950*/  ISETP.NE.AND P0, PT, R19, 0x40, PT ;  /* 0x000000401300780c */ /* 0x000fe20003f05270 */
[----:B------:R-:W-:-:S03]  /*0960*/  IMAD.MOV.U32 R7, RZ, RZ, R2 ;  /* 0x000000ffff077224 */ /* 0x000fc600078e0002 */
[----:B------:R-:W-:Y:S01]  /*0970*/  P2R R27, PR, RZ, 0x1 ;  /* 0x00000001ff1b7803 */ /* 0x000fe20000000000 */
[----:B0-----:R-:W-:Y:S02]  /*0980*/  IMAD.U32 R4, RZ, RZ, UR4 ;  /* 0x00000004ff047e24 */ /* 0x001fe4000f8e00ff */
[----:B------:R-:W-:Y:S01]  /*0990*/  IMAD.U32 R5, RZ, RZ, UR5 ;  /* 0x00000005ff057e24 */ /* 0x000fe2000f8e00ff */
[----:B--23--:R1:W-:Y:S06]  /*09a0*/  STL [R1], R0 ;  /* 0x0000000001007387 */ /* 0x00c3ec0000100800 */
[----:B------:R-:W-:-:S07]  /*09b0*/  LEPC R20, `(.L_x_20) ;  /* 0x000000001014794e */ /* 0x000fce0000000000 */
[----:B-1----:R-:W-:Y:S05]  /*09c0*/  CALL.ABS.NOINC R8 ;  /* 0x0000000008007343 */ /* 0x002fea0003c00000 */
.L_x_20:
[----:B------:R-:W-:Y:S02]  /*09d0*/  R2UR UR4, R24 ;  /* 0x00000000180472ca */ /* 0x000fe400000e0000 */
[----:B------:R-:W-:-:S13]  /*09e0*/  R2UR UR5, R25 ;  /* 0x00000000190572ca */ /* 0x000fda00000e0000 */
[----:B------:R-:W2:Y:S01]  /*09f0*/  LD.E R0, desc[UR4][R22.64+-0xc] ;  /* 0xfffff40416007980 */ /* 0x000ea2000c101900 */
[----:B------:R0:W1:Y:S01]  /*0a00*/  LDC.64 R8, c[0x4][R26] ;  /* 0x010000001a087b82 */ /* 0x0000620000000a00 */
[----:B------:R-:W3:Y:S01]  /*0a10*/  LDCU.64 UR4, c[0x4][0x20] ;  /* 0x01000400ff0477ac */ /* 0x000ee20008000a00 */
[----:B------:R-:W-:Y:S02]  /*0a20*/  IMAD.MOV.U32 R6, RZ, RZ, R16 ;  /* 0x000000ffff067224 */ /* 0x000fe400078e0010 */
[----:B------:R-:W-:Y:S02]  /*0a30*/  IMAD.MOV.U32 R7, RZ, RZ, R2 ;  /* 0x000000ffff077224 */ /* 0x000fe400078e0002 */
[----:B---3--:R-:W-:Y:S02]  /*0a40*/  IMAD.U32 R4, RZ, RZ, UR4 ;  /* 0x00000004ff047e24 */ /* 0x008fe4000f8e00ff */
[----:B------:R-:W-:Y:S01]  /*0a50*/  IMAD.U32 R5, RZ, RZ, UR5 ;  /* 0x00000005ff057e24 */ /* 0x000fe2000f8e00ff */
[----:B-12---:R0:W-:Y:S06]  /*0a60*/  STL [R1], R0 ;  /* 0x0000000001007387 */ /* 0x0061ec0000100800 */
[----:B------:R-:W-:-:S07]  /*0a70*/  LEPC R20, `(.L_x_21) ;  /* 0x000000001014794e */ /* 0x000fce0000000000 */
[----:B0-----:R-:W-:Y:S05]  /*0a80*/  CALL.ABS.NOINC R8 ;  /* 0x0000000008007343 */ /* 0x001fea0003c00000 */
.L_x_21:
        /* <DEDUP_REMOVED lines=12> */
.L_x_22:
        /* <DEDUP_REMOVED lines=12> */
.L_x_23:
        /* <DEDUP_REMOVED lines=12> */
.L_x_24:
        /* <DEDUP_REMOVED lines=12> */
.L_x_25:
        /* <DEDUP_REMOVED lines=12> */
.L_x_26:
        /* <DEDUP_REMOVED lines=12> */
.L_x_27:
[----:B------:R0:W1:Y:S01]  /*0f10*/  LDC.64 R8, c[0x4][R26] ;  /* 0x010000001a087b82 */ /* 0x0000620000000a00 */
[----:B------:R-:W2:Y:S01]  /*0f20*/  LDCU.64 UR4, c[0x4][0x28] ;  /* 0x01000500ff0477ac */ /* 0x000ea20008000a00 */
[----:B------:R-:W-:Y:S01]  /*0f30*/  CS2R R6, SRZ ;  /* 0x0000000000067805 */ /* 0x000fe2000001ff00 */
[----:B--2---:R-:W-:Y:S02]  /*0f40*/  IMAD.U32 R4, RZ, RZ, UR4 ;  /* 0x00000004ff047e24 */ /* 0x004fe4000f8e00ff */
[----:B0-----:R-:W-:-:S07]  /*0f50*/  IMAD.U32 R5, RZ, RZ, UR5 ;  /* 0x00000005ff057e24 */ /* 0x001fce000f8e00ff */
[----:B------:R-:W-:-:S07]  /*0f60*/  LEPC R20, `(.L_x_28) ;  /* 0x000000001014794e */ /* 0x000fce0000000000 */
[----:B-1----:R-:W-:Y:S05]  /*0f70*/  CALL.ABS.NOINC R8 ;  /* 0x0000000008007343 */ /* 0x002fea0003c00000 */
.L_x_28:
[----:B------:R-:W-:Y:S02]  /*0f80*/  ISETP.NE.AND P6, PT, R27, RZ, PT ;  /* 0x000000ff1b00720c */ /* 0x000fe40003fc5270 */
[----:B------:R-:W-:-:S05]  /*0f90*/  IADD3 R22, P0, PT, R22, 0x20, RZ ;  /* 0x0000002016167810 */ /* 0x000fca0007f1e0ff */
[----:B------:R-:W-:-:S06]  /*0fa0*/  IMAD.X R23, RZ, RZ, R23, P0 ;  /* 0x000000ffff177224 */ /* 0x000fcc00000e0617 */
[----:B------:R-:W-:Y:S05]  /*0fb0*/  @P6 BRA `(.L_x_29) ;  /* 0xfffffff800446947 */ /* 0x000fea000383ffff */
[----:B------:R-:W-:Y:S05]  /*0fc0*/  BSYNC.RECONVERGENT B6 ;  /* 0x0000000000067941 */ /* 0x000fea0003800200 */
.L_x_19:
[----:B------:R-:W0:Y:S01]  /*0fd0*/  LDC.64 R26, c[0x4][R26] ;  /* 0x010000001a1a7b82 */ /* 0x000e220000000a00 */
[----:B------:R-:W1:Y:S01]  /*0fe0*/  LDCU.64 UR4, c[0x4][0x28] ;  /* 0x01000500ff0477ac */ /* 0x000e620008000a00 */
[----:B------:R-:W-:Y:S01]  /*0ff0*/  CS2R R6, SRZ ;  /* 0x0000000000067805 */ /* 0x000fe2000001ff00 */
[----:B-1----:R-:W-:Y:S02]  /*1000*/  IMAD.U32 R4, RZ, RZ, UR4 ;  /* 0x00000004ff047e24 */ /* 0x002fe4000f8e00ff */
[----:B------:R-:W-:-:S07]  /*1010*/  IMAD.U32 R5, RZ, RZ, UR5 ;  /* 0x00000005ff057e24 */ /* 0x000fce000f8e00ff */
[----:B------:R-:W-:-:S07]  /*1020*/  LEPC R20, `(.L_x_11) ;  /* 0x000000001014794e */ /* 0x000fce0000000000 */
[----:B0-----:R-:W-:Y:S05]  /*1030*/  CALL.ABS.NOINC R26 ;  /* 0x000000001a007343 */ /* 0x001fea0003c00000 */
.L_x_11:
[----:B------:R-:W-:Y:S05]  /*1040*/  BSYNC.RECONVERGENT B7 ;  /* 0x0000000000077941 */ /* 0x000fea0003800200 */
.L_x_10:
[----:B------:R-:W2:Y:S01]  /*1050*/  LDL R20, [R1+0x1c] ;  /* 0x00001c0001147983 */ /* 0x000ea20000100800 */
[----:B------:R0:W-:Y:S05]  /*1060*/  BMOV.32 B6, R17 ;  /* 0x0000001106007356 */ /* 0x0001ea0000000000 */
[----:B------:R-:W2:Y:S01]  /*1070*/  LDL R21, [R1+0x20] ;  /* 0x0000200001157983 */ /* 0x000ea20000100800 */
[----:B------:R1:W-:Y:S05]  /*1080*/  BMOV.32 B7, R18 ;  /* 0x0000001207007356 */ /* 0x0003ea0000000000 */
[----:B------:R-:W2:Y:S04]  /*1090*/  LDL R2, [R1+0x8] ;  /* 0x0000080001027983 */ /* 0x000ea80000100800 */
[----:B------:R-:W2:Y:S04]  /*10a0*/  LDL R16, [R1+0xc] ;  /* 0x00000c0001107983 */ /* 0x000ea80000100800 */
[----:B0-----:R-:W2:Y:S04]  /*10b0*/  LDL R17, [R1+0x10] ;  /* 0x0000100001117983 */ /* 0x001ea80000100800 */
[----:B-1----:R-:W2:Y:S04]  /*10c0*/  LDL R18, [R1+0x14] ;  /* 0x0000140001127983 */ /* 0x002ea80000100800 */
[----:B------:R-:W2:Y:S04]  /*10d0*/  LDL R19, [R1+0x18] ;  /* 0x0000180001137983 */ /* 0x000ea80000100800 */
[----:B------:R-:W2:Y:S04]  /*10e0*/  LDL R22, [R1+0x24] ;  /* 0x0000240001167983 */ /* 0x000ea80000100800 */
[----:B------:R-:W2:Y:S04]  /*10f0*/  LDL R23, [R1+0x28] ;  /* 0x0000280001177983 */ /* 0x000ea80000100800 */
[----:B---3--:R-:W2:Y:S04]  /*1100*/  LDL R24, [R1+0x2c] ;  /* 0x00002c0001187983 */ /* 0x008ea80000100800 */
[----:B------:R-:W2:Y:S04]  /*1110*/  LDL R25, [R1+0x30] ;  /* 0x0000300001197983 */ /* 0x000ea80000100800 */
[----:B------:R-:W2:Y:S04]  /*1120*/  LDL R26, [R1+0x34] ;  /* 0x00003400011a7983 */ /* 0x000ea80000100800 */
[----:B------:R0:W2:Y:S02]  /*1130*/  LDL R27, [R1+0x38] ;  /* 0x00003800011b7983 */ /* 0x0000a40000100800 */
[----:B0-----:R-:W-:Y:S01]  /*1140*/  VIADD R1, R1, 0x40 ;  /* 0x0000004001017836 */ /* 0x001fe20000000000 */
[----:B--2---:R-:W-:Y:S06]  /*1150*/  RET.REL.NODEC R20 `(print_tree) ;  /* 0xffffffec14a87950 */ /* 0x004fec0003c3ffff */
.L_x_30:
        /* <DEDUP_REMOVED lines=10> */
.L_x_192:


//--------------------- .text.create_tree         --------------------------
	.section	.text.create_tree,"ax",@progbits
	.align	128
        .global         create_tree
        .type           create_tree,@function
        .size           create_tree,(.L_x_196 - create_tree)
        .other          create_tree,@"STO_CUDA_ENTRY STV_DEFAULT"
create_tree:
.text.create_tree:
[----:B------:R-:W0:Y:S01]  /*0000*/  LDC R1, c[0x0][0x37c] ;  /* 0x0000df00ff017b82 */ /* 0x000e220000000800 */
[----:B------:R-:W1:Y:S01]  /*0010*/  S2R R0, SR_TID.X ;  /* 0x0000000000007919 */ /* 0x000e620000002100 */
[----:B------:R-:W2:Y:S06]  /*0020*/  LDCU UR5, c[0x0][0x2fc] ;  /* 0x00005f80ff0577ac */ /* 0x000eac0008000800 */
[----:B------:R-:W1:Y:S01]  /*0030*/  S2UR UR6, SR_CTAID.X ;  /* 0x00000000000679c3 */ /* 0x000e620000002500 */
[----:B0-----:R-:W-:-:S07]  /*0040*/  VIADD R1, R1, 0xfffffff8 ;  /* 0xfffffff801017836 */ /* 0x001fce0000000000 */
[----:B------:R-:W-:Y:S08]  /*0050*/  BAR.SYNC.DEFER_BLOCKING 0x0 ;  /* 0x0000000000007b1d */ /* 0x000ff00000010000 */
[----:B------:R-:W1:Y:S01]  /*0060*/  LDC R23, c[0x0][0x360] ;  /* 0x0000d800ff177b82 */ /* 0x000e620000000800 */
[----:B------:R-:W0:Y:S01]  /*0070*/  LDCU UR7, c[0x0][0x380] ;  /* 0x00007000ff0777ac */ /* 0x000e220008000800 */
[----:B------:R-:W3:Y:S06]  /*0080*/  LDCU UR4, c[0x0][0x2f8] ;  /* 0x00005f00ff0477ac */ /* 0x000eec0008000800 */
[----:B------:R-:W4:Y:S01]  /*0090*/  LDC R2, c[0x0][0x390] ;  /* 0x0000e400ff027b82 */ /* 0x000f220000000800 */
[----:B---3--:R-:W-:Y:S01]  /*00a0*/  IADD3 R18, P1, PT, R1, UR4, RZ ;  /* 0x0000000401127c10 */ /* 0x008fe2000ff3e0ff */
[----:B-1----:R-:W-:Y:S01]  /*00b0*/  IMAD R23, R23, UR6, R0 ;  /* 0x0000000617177c24 */ /* 0x002fe2000f8e0200 */
[----:B----4-:R-:W-:-:S03]  /*00c0*/  ISETP.GE.AND P0, PT, R2, 0x1, PT ;  /* 0x000000010200780c */ /* 0x010fc60003f06270 */
[----:B--2---:R-:W-:Y:S01]  /*00d0*/  IMAD.X R2, RZ, RZ, UR5, P1 ;  /* 0x00000005ff027e24 */ /* 0x004fe200088e06ff */
[----:B0-----:R-:W-:-:S13]  /*00e0*/  ISETP.GE.OR P0, PT, R23, UR7, !P0 ;  /* 0x0000000717007c0c */ /* 0x001fda000c706670 */
[----:B------:R-:W-:Y:S05]  /*00f0*/  @P0 EXIT ;  /* 0x000000000000094d */ /* 0x000fea0003800000 */
[----:B------:R-:W0:Y:S01]  /*0100*/  LDCU UR4, c[0x0][0x380] ;  /* 0x00007000ff0477ac */ /* 0x000e220008000800 */
[----:B------:R-:W1:Y:S01]  /*0110*/  LDCU.64 UR6, c[0x0][0x388] ;  /* 0x00007100ff0677ac */ /* 0x000e620008000a00 */
[----:B------:R-:W2:Y:S01]  /*0120*/  LDCU.64 UR36, c[0x0][0x358] ;  /* 0x00006b00ff2477ac */ /* 0x000ea20008000a00 */
[----:B------:R-:W-:Y:S01]  /*0130*/  UMOV UR38, URZ ;  /* 0x000000ff00267c82 */ /* 0x000fe20008000000 */
[----:B0-----:R-:W-:Y:S02]  /*0140*/  IMAD.U32 R22, RZ, RZ, UR4 ;  /* 0x00000004ff167e24 */ /* 0x001fe4000f8e00ff */
[----:B-1----:R-:W-:Y:S02]  /*0150*/  IMAD.U32 R16, RZ, RZ, UR6 ;  /* 0x00000006ff107e24 */ /* 0x002fe4000f8e00ff */
[----:B--2---:R-:W-:-:S07]  /*0160*/  IMAD.U32 R17, RZ, RZ, UR7 ;  /* 0x00000007ff117e24 */ /* 0x004fce000f8e00ff */
.L_x_190:
[----:B01----:R-:W0:Y:S01]  /*0170*/  LDC R10, c[0x0][0x390] ;  /* 0x0000e400ff0a7b82 */ /* 0x003e220000000800 */
[----:B------:R-:W-:-:S06]  /*0180*/  UIADD3 UR38, UPT, UPT, UR38, 0x1, URZ ;  /* 0x0000000126267890 */ /* 0x000fcc000fffe0ff */
[----:B0-----:R-:W-:-:S04]  /*0190*/  ISETP.NE.AND P0, PT, R10, UR38, PT ;  /* 0x000000260a007c0c */ /* 0x001fc8000bf05270 */
[----:B------:R-:W-:-:S13]  /*01a0*/  ISETP.NE.OR P0, PT, R23, RZ, P0 ;  /* 0x000000ff1700720c */ /* 0x000fda0000705670 */
[----:B-----5:R-:W-:Y:S05]  /*01b0*/  @P0 BRA `(.L_x_31) ;  /* 0x00000084004c0947 */ /* 0x020fea0003800000 */
[----:B------:R-:W0:Y:S01]  /*01c0*/  LDCU UR4, c[0x0][0x2f8] ;  /* 0x00005f00ff0477ac */ /* 0x000e220008000800 */
[----:B------:R-:W-:Y:S01]  /*01d0*/  MOV R0, 0x38 ;  /* 0x0000003800007802 */ /* 0x000fe20000000f00 */
[----:B------:R1:W5:Y:S01]  /*01e0*/  LD.E R19, desc[UR36][R16.64+0x12c] ;  /* 0x00012c2410137980 */ /* 0x000362000c101900 */
[----:B------:R-:W-:Y:S02]  /*01f0*/  IMAD.MOV.U32 R6, RZ, RZ, R18 ;  /* 0x000000ffff067224 */ /* 0x000fe400078e0012 */
[----:B------:R1:W2:Y:S01]  /*0200*/  LDC.64 R8, c[0x4][R0] ;  /* 0x0100000000087b82 */ /* 0x0002a20000000a00 */
[----:B------:R-:W-:Y:S02]  /*0210*/  IMAD.MOV.U32 R7, RZ, RZ, R2 ;  /* 0x000000ffff077224 */ /* 0x000fe400078e0002 */
[----:B0-----:R-:W-:Y:S01]  /*0220*/  VIADD R3, R18, -UR4 ;  /* 0x8000000412037c36 */ /* 0x001fe20008000000 */
[----:B------:R-:W0:Y:S04]  /*0230*/  LDCU.64 UR4, c[0x4][URZ] ;  /* 0x01000000ff0477ac */ /* 0x000e280008000a00 */
[----:B------:R1:W-:Y:S01]  /*0240*/  STL [R3], R10 ;  /* 0x0000000a03007387 */ /* 0x0003e20000100800 */
[----:B0-----:R-:W-:-:S02]  /*0250*/  IMAD.U32 R4, RZ, RZ, UR4 ;  /* 0x00000004ff047e24 */ /* 0x001fc4000f8e00ff */
[----:B-1----:R-:W-:-:S07]  /*0260*/  IMAD.U32 R5, RZ, RZ, UR5 ;  /* 0x00000005ff057e24 */ /* 0x002fce000f8e00ff */
[----:B------:R-:W-:-:S07]  /*0270*/  LEPC R20, `(.L_x_32) ;  /* 0x000000001014794e */ /* 0x000fce0000000000 */
[----:B--2--5:R-:W-:Y:S05]  /*0280*/  CALL.ABS.NOINC R8 ;  /* 0x0000000008007343 */ /* 0x024fea0003c00000 */
.L_x_32:
[----:B------:R-:W-:Y:S01]  /*0290*/  PRMT R0, RZ, 0x7610, R0 ;  /* 0x00007610ff007816 */ /* 0x000fe20000000000 */
[----:B------:R-:W-:Y:S01]  /*02a0*/  IMAD.MOV.U32 R26, RZ, RZ, -0x40 ;  /* 0xffffffc0ff1a7424 */ /* 0x000fe200078e00ff */
[----:B------:R-:W-:Y:S01]  /*02b0*/  CS2R R24, SRZ ;  /* 0x0000000000187805 */ /* 0x000fe2000001ff00 */
[----:B------:R-:W-:Y:S02]  /*02c0*/  IMAD.MOV.U32 R34, RZ, RZ, R16 ;  /* 0x000000ffff227224 */ /* 0x000fe400078e0010 */
[----:B------:R-:W-:-:S07]  /*02d0*/  IMAD.MOV.U32 R35, RZ, RZ, R17 ;  /* 0x000000ffff237224 */ /* 0x000fce00078e0011 */
.L_x_180:
[----:B01----:R-:W-:-:S05]  /*02e0*/  IADD3 R4, P0, PT, R34, R25, RZ ;  /* 0x0000001922047210 */ /* 0x003fca0007f1e0ff */
[----:B------:R-:W-:-:S05]  /*02f0*/  IMAD.X R5, R35, 0x1, R24, P0 ;  /* 0x0000000123057824 */ /* 0x000fca00000e0618 */
[----:B------:R-:W2:Y:S01]  /*0300*/  LD.E R4, desc[UR36][R4.64] ;  /* 0x0000002404047980 */ /* 0x000ea2000c101900 */
[----:B------:R-:W-:Y:S01]  /*0310*/  IMAD.MOV.U32 R3, RZ, RZ, R26 ;  /* 0x000000ffff037224 */ /* 0x000fe200078e001a */
[----:B------:R-:W-:Y:S01]  /*0320*/  BSSY.RECONVERGENT B8, `(.L_x_33) ;  /* 0x0000838000087945 */ /* 0x000fe20003800200 */
[----:B------:R-:W-:-:S05]  /*0330*/  VIADD R26, R26, 0x1 ;  /* 0x000000011a1a7836 */ /* 0x000fca0000000000 */
[----:B------:R-:W-:-:S04]  /*0340*/  ISETP.NE.AND P1, PT, R26, RZ, PT ;  /* 0x000000ff1a00720c */ /* 0x000fc80003f25270 */
[----:B------:R-:W-:Y:S02]  /*0350*/  P2R R30, PR, RZ, 0x2 ;  /* 0x00000002ff1e7803 */ /* 0x000fe40000000000 */
[----:B--2---:R-:W-:-:S13]  /*0360*/  ISETP.NE.AND P0, PT, R4, RZ, PT ;  /* 0x000000ff0400720c */ /* 0x004fda0003f05270 */
[----:B------:R-:W-:Y:S05]  /*0370*/  @!P0 BRA `(.L_x_34) ;  /* 0x0000008000c88947 */ /* 0x000fea0003800000 */
[----:B------:R-:W2:Y:S01]  /*0380*/  LD.E.64 R4, desc[UR36][R34.64+0x120] ;  /* 0x0001202422047980 */ /* 0x000ea2000c101b00 */
[----:B------:R-:W-:Y:S01]  /*0390*/  VIADD R31, R3, 0x40 ;  /* 0x00000040031f7836 */ /* 0x000fe20000000000 */
[----:B------:R-:W-:Y:S01]  /*03a0*/  LOP3.LUT P1, RZ, R0, 0xff, RZ, 0xc0, !PT ;  /* 0x000000ff00ff7812 */ /* 0x000fe2000782c0ff */
[----:B------:R-:W0:Y:S03]  /*03b0*/  LDC R3, c[0x0][0x390] ;  /* 0x0000e400ff037b82 */ /* 0x000e260000000800 */
[----:B------:R-:W-:Y:S02]  /*03c0*/  LOP3.LUT R27, R31, 0x3f, RZ, 0xc0, !PT ;  /* 0x0000003f1f1b7812 */ /* 0x000fe400078ec0ff */
[----:B--2---:R-:W-:Y:S02]  /*03d0*/  SEL R6, R34, R4, !P1 ;  /* 0x0000000422067207 */ /* 0x004fe40004800000 */
[----:B------:R-:W-:-:S03]  /*03e0*/  SEL R7, R35, R5, !P1 ;  /* 0x0000000523077207 */ /* 0x000fc60004800000 */
[----:B------:R-:W-:-:S06]  /*03f0*/  IMAD.WIDE.U32 R6, R27, 0x4, R6 ;  /* 0x000000041b067825 */ /* 0x000fcc00078e0006 */
[----:B------:R-:W2:Y:S01]  /*0400*/  LD.E R6, desc[UR36][R6.64] ;  /* 0x0000002406067980 */ /* 0x000ea2000c101900 */
[----:B------:R-:W-:Y:S02]  /*0410*/  SHF.R.U32.HI R28, RZ, 0x3, R31 ;  /* 0x00000003ff1c7819 */ /* 0x000fe4000001161f */
[----:B------:R-:W-:Y:S02]  /*0420*/  LOP3.LUT R29, R31, 0x7, RZ, 0xc0, !PT ;  /* 0x000000071f1d7812 */ /* 0x000fe400078ec0ff */
[----:B0-----:R-:W-:Y:S02]  /*0430*/  LOP3.LUT R3, R3, 0x1, RZ, 0xc0, !PT ;  /* 0x0000000103037812 */ /* 0x001fe400078ec0ff */
[----:B--2---:R-:W-:-:S13]  /*0440*/  ISETP.NE.AND P0, PT, R6, 0x2, PT ;  /* 0x000000020600780c */ /* 0x004fda0003f05270 */
[----:B------:R-:W-:Y:S05]  /*0450*/  @!P0 BRA `(.L_x_35) ;  /* 0x0000004000588947 */ /* 0x000fea0003800000 */
[----:B------:R-:W-:-:S04]  /*0460*/  ISETP.NE.AND P0, PT, R3, RZ, PT ;  /* 0x000000ff0300720c */ /* 0x000fc80003f05270 */
[----:B------:R-:W-:-:S13]  /*0470*/  ISETP.NE.OR P0, PT, R6, 0x1, P0 ;  /* 0x000000010600780c */ /* 0x000fda0000705670 */
[----:B------:R-:W-:Y:S05]  /*0480*/  @P0 BRA `(.L_x_34) ;  /* 0x0000008000840947 */ /* 0x000fea0003800000 */
[----:B------:R-:W-:-:S04]  /*0490*/  ISETP.NE.U32.AND P0, PT, R4, RZ, PT ;  /* 0x000000ff0400720c */ /* 0x000fc80003f05070 */
[----:B------:R-:W-:-:S04]  /*04a0*/  ISETP.NE.AND.EX P0, PT, R5, RZ, PT, P0 ;  /* 0x000000ff0500720c */ /* 0x000fc80003f05300 */
[----:B------:R-:W-:Y:S02]  /*04b0*/  SEL R6, R34, R4, !P0 ;  /* 0x0000000422067207 */ /* 0x000fe40004000000 */
[----:B------:R-:W-:-:S03]  /*04c0*/  SEL R7, R35, R5, !P0 ;  /* 0x0000000523077207 */ /* 0x000fc60004000000 */
[----:B------:R-:W-:-:S06]  /*04d0*/  IMAD.WIDE.U32 R8, R27, 0x4, R6 ;  /* 0x000000041b087825 */ /* 0x000fcc00078e0006 */
[----:B------:R-:W2:Y:S01]  /*04e0*/  LD.E R9, desc[UR36][R8.64] ;  /* 0x0000002408097980 */ /* 0x000ea2000c101900 */
[----:B------:R-:W-:Y:S01]  /*04f0*/  BSSY.RECONVERGENT B0, `(.L_x_36) ;  /* 0x000000d000007945 */ /* 0x000fe20003800200 */
[----:B------:R-:W-:Y:S02]  /*0500*/  VIADD R32, R28, 0xffffffff ;  /* 0xffffffff1c207836 */ /* 0x000fe40000000000 */
[----:B------:R-:W-:Y:S01]  /*0510*/  VIADD R11, R29, 0xffffffff ;  /* 0xffffffff1d0b7836 */ /* 0x000fe20000000000 */
[----:B--2---:R-:W-:-:S13]  /*0520*/  ISETP.NE.AND P2, PT, R9, 0x1, PT ;  /* 0x000000010900780c */ /* 0x004fda0003f45270 */
[----:B------:R-:W-:Y:S05]  /*0530*/  @!P2 BRA `(.L_x_37) ;  /* 0x00000000001ca947 */ /* 0x000fea0003800000 */
[----:B------:R-:W-:Y:S01]  /*0540*/  ISETP.NE.AND P0, PT, R9, 0x16, PT ;  /* 0x000000160900780c */ /* 0x000fe20003f05270 */
[----:B------:R-:W-:-:S03]  /*0550*/  IMAD.MOV.U32 R3, RZ, RZ, 0x2 ;  /* 0x00000002ff037424 */ /* 0x000fc600078e00ff */
[----:B------:R-:W-:-:S13]  /*0560*/  ISETP.EQ.OR P0, PT, R9, 0x2, !P0 ;  /* 0x000000020900780c */ /* 0x000fda0004702670 */
[----:B------:R-:W-:Y:S05]  /*0570*/  @P0 BRA `(.L_x_38) ;  /* 0x0000000000100947 */ /* 0x000fea0003800000 */
[----:B------:R-:W-:-:S04]  /*0580*/  ISETP.NE.AND P0, PT, R9, 0xb, PT ;  /* 0x0000000b0900780c */ /* 0x000fc80003f05270 */
[----:B------:R-:W-:Y:S01]  /*0590*/  SEL R3, RZ, 0x1, P0 ;  /* 0x00000001ff037807 */ /* 0x000fe20000000000 */
[----:B------:R-:W-:Y:S08]  /*05a0*/  BRA `(.L_x_38) ;  /* 0x0000000000047947 */ /* 0x000ff00003800000 */
.L_x_37:
[----:B------:R-:W-:-:S07]  /*05b0*/  IMAD.MOV.U32 R3, RZ, RZ, 0x1 ;  /* 0x00000001ff037424 */ /* 0x000fce00078e00ff */
.L_x_38:
[----:B------:R-:W-:Y:S05]  /*05c0*/  BSYNC.RECONVERGENT B0 ;  /* 0x0000000000007941 */ /* 0x000fea0003800200 */
.L_x_36:
[----:B------:R-:W-:Y:S01]  /*05d0*/  VIMNMX.U32 R8, PT, PT, R32, R11, !PT ;  /* 0x0000000b20087248 */ /* 0x000fe20007fe0000 */
[----:B------:R-:W-:Y:S03]  /*05e0*/  BSSY.RECONVERGENT B7, `(.L_x_39) ;  /* 0x00000cc000077945 */ /* 0x000fe60003800200 */
[----:B------:R-:W-:-:S13]  /*05f0*/  ISETP.GT.U32.AND P0, PT, R8, 0x7, PT ;  /* 0x000000070800780c */ /* 0x000fda0003f04070 */
[----:B------:R-:W-:Y:S05]  /*0600*/  @P0 BRA `(.L_x_40) ;  /* 0x0000000c00240947 */ /* 0x000fea0003800000 */
[----:B------:R-:W-:Y:S04]  /*0610*/  BSSY.RECONVERGENT B0, `(.L_x_41) ;  /* 0x000000a000007945 */ /* 0x000fe80003800200 */
        /* <DEDUP_REMOVED lines=8> */
.L_x_42:
[----:B------:R-:W-:-:S07]  /*06a0*/  IMAD.MOV.U32 R8, RZ, RZ, 0x1 ;  /* 0x00000001ff087424 */ /* 0x000fce00078e00ff */
.L_x_43:
[----:B------:R-:W-:Y:S05]  /*06b0*/  BSYNC.RECONVERGENT B0 ;  /* 0x0000000000007941 */ /* 0x000fea0003800200 */
.L_x_41:
[----:B------:R-:W-:-:S04]  /*06c0*/  ISETP.NE.AND P0, PT, R8, R3, PT ;  /* 0x000000030800720c */ /* 0x000fc80003f05270 */
[----:B------:R-:W-:-:S13]  /*06d0*/  ISETP.EQ.OR P0, PT, R8, RZ, P0 ;  /* 0x000000ff0800720c */ /* 0x000fda0000702670 */
[----:B------:R-:W-:Y:S05]  /*06e0*/  @P0 BRA `(.L_x_40) ;  /* 0x0000000800ec0947 */ /* 0x000fea0003800000 */
[----:B------:R-:W-:-:S04]  /*06f0*/  IMAD R31, R32, 0x8, R29 ;  /* 0x00000008201f7824 */ /* 0x000fc800078e021d */
[----:B------:R-:W-:-:S04]  /*0700*/  VIADD R31, R31, 0xffffffff ;  /* 0xffffffff1f1f7836 */ /* 0x000fc80000000000 */
[----:B------:R-:W-:-:S06]  /*0710*/  IMAD.WIDE.U32 R6, R31, 0x4, R6 ;  /* 0x000000041f067825 */ /* 0x000fcc00078e0006 */
[----:B------:R-:W2:Y:S01]  /*0720*/  LD.E R6, desc[UR36][R6.64] ;  /* 0x0000002406067980 */ /* 0x000ea2000c101900 */
[----:B------:R-:W-:-:S04]  /*0730*/  ISETP.NE.AND P0, PT, R9, 0x16, PT ;  /* 0x000000160900780c */ /* 0x000fc80003f05270 */
[----:B------:R-:W-:-:S04]  /*0740*/  ISETP.EQ.AND P0, PT, R3, 0x2, P0 ;  /* 0x000000020300780c */ /* 0x000fc80000702270 */
[----:B--2---:R-:W-:-:S13]  /*0750*/  ISETP.NE.OR P0, PT, R6, RZ, P0 ;  /* 0x000000ff0600720c */ /* 0x004fda0000705670 */
[----:B------:R-:W-:Y:S05]  /*0760*/  @P0 BRA `(.L_x_40) ;  /* 0x0000000800cc0947 */ /* 0x000fea0003800000 */
[----:B------:R-:W-:Y:S04]  /*0770*/  BSSY.RECONVERGENT B6, `(.L_x_44) ;  /* 0x0000021000067945 */ /* 0x000fe80003800200 */
[----:B------:R-:W-:Y:S05]  /*0780*/  @P1 BRA `(.L_x_45) ;  /* 0x00000000003c1947 */ /* 0x000fea0003800000 */
[----:B------:R-:W-:Y:S01]  /*0790*/  MOV R6, 0x40 ;  /* 0x0000004000067802 */ /* 0x000fe20000000f00 */
[----:B------:R-:W-:Y:S02]  /*07a0*/  IMAD.MOV.U32 R4, RZ, RZ, 0x138 ;  /* 0x00000138ff047424 */ /* 0x000fe400078e00ff */
[----:B------:R-:W-:-:S03]  /*07b0*/  IMAD.MOV.U32 R5, RZ, RZ, RZ ;  /* 0x000000ffff057224 */ /* 0x000fc600078e00ff */
[----:B------:R-:W0:Y:S04]  /*07c0*/  LDC.64 R6, c[0x4][R6] ;  /* 0x0100000006067b82 */ /* 0x000e280000000a00 */
[----:B------:R-:W-:-:S07]  /*07d0*/  LEPC R20, `(.L_x_46) ;  /* 0x000000001014794e */ /* 0x000fce0000000000 */
[----:B0-----:R-:W-:Y:S05]  /*07e0*/  CALL.ABS.NOINC R6 ;  /* 0x0000000006007343 */ /* 0x001fea0003c00000 */
.L_x_46:
[----:B------:R-:W-:Y:S04]  /*07f0*/  ST.E.64 desc[UR36][R4.64+0x108], RZ ;  /* 0x000108ff04007985 */ /* 0x000fe8000c101b24 */
[----:B------:R-:W-:Y:S04]  /*0800*/  ST.E.64 desc[UR36][R4.64+0x110], RZ ;  /* 0x000110ff04007985 */ /* 0x000fe8000c101b24 */
[----:B------:R-:W-:Y:S04]  /*0810*/  ST.E.64 desc[UR36][R4.64+0x118], RZ ;  /* 0x000118ff04007985 */ /* 0x000fe8000c101b24 */
[----:B------:R-:W-:Y:S04]  /*0820*/  ST.E.64 desc[UR36][R34.64+0x108], R4 ;  /* 0x0001080422007985 */ /* 0x000fe8000c101b24 */
[----:B------:R0:W-:Y:S04]  /*0830*/  ST.E.64 desc[UR36][R4.64+0x120], R34 ;  /* 0x0001202204007985 */ /* 0x0001e8000c101b24 */
[----:B------:R-:W2:Y:S04]  /*0840*/  LD.E.64 R6, desc[UR36][R34.64+0x108] ;  /* 0x0001082422067980 */ /* 0x000ea8000c101b00 */
[----:B--2---:R1:W-:Y:S04]  /*0850*/  ST.E.64 desc[UR36][R6.64+0x118], RZ ;  /* 0x000118ff06007985 */ /* 0x0043e8000c101b24 */
[----:B0-----:R-:W5:Y:S01]  /*0860*/  LD.E.64 R34, desc[UR36][R34.64+0x108] ;  /* 0x0001082422227980 */ /* 0x001f62000c101b00 */
[----:B------:R-:W-:Y:S05]  /*0870*/  BRA `(.L_x_47) ;  /* 0x0000000000407947 */ /* 0x000fea0003800000 */
.L_x_45:
[----:B------:R-:W-:Y:S01]  /*0880*/  MOV R6, 0x40 ;  /* 0x0000004000067802 */ /* 0x000fe20000000f00 */
[----:B------:R-:W-:Y:S02]  /*0890*/  IMAD.MOV.U32 R4, RZ, RZ, 0x138 ;  /* 0x00000138ff047424 */ /* 0x000fe400078e00ff */
[----:B------:R-:W-:-:S03]  /*08a0*/  IMAD.MOV.U32 R5, RZ, RZ, RZ ;  /* 0x000000ffff057224 */ /* 0x000fc600078e00ff */
[----:B------:R-:W0:Y:S04]  /*08b0*/  LDC.64 R6, c[0x4][R6] ;  /* 0x0100000006067b82 */ /* 0x000e280000000a00 */
[----:B------:R-:W-:-:S07]  /*08c0*/  LEPC R20, `(.L_x_48) ;  /* 0x000000001014794e */ /* 0x000fce0000000000 */
[----:B0-----:R-:W-:Y:S05]  /*08d0*/  CALL.ABS.NOINC R6 ;  /* 0x0000000006007343 */ /* 0x001fea0003c00000 */
.L_x_48:
[----:B------:R-:W-:Y:S04]  /*08e0*/  ST.E.64 desc[UR36][R4.64+0x108], RZ ;  /* 0x000108ff04007985 */ /* 0x000fe8000c101b24 */
[----:B------:R-:W-:Y:S04]  /*08f0*/  ST.E.64 desc[UR36][R4.64+0x110], RZ ;  /* 0x000110ff04007985 */ /* 0x000fe8000c101b24 */
[----:B------:R-:W-:Y:S04]  /*0900*/  ST.E.64 desc[UR36][R4.64+0x118], RZ ;  /* 0x000118ff04007985 */ /* 0x000fe8000c101b24 */
[----:B------:R-:W-:Y:S04]  /*0910*/  ST.E.64 desc[UR36][R4.64+0x120], RZ ;  /* 0x000120ff04007985 */ /* 0x000fe8000c101b24 */
[----:B------:R-:W2:Y:S04]  /*0920*/  LD.E.64 R6, desc[UR36][R34.64+0x120] ;  /* 0x0001202422067980 */ /* 0x000ea8000c101b00 */
[----:B------:R-:W-:Y:S04]  /*0930*/  ST.E.64 desc[UR36][R34.64+0x110], R4 ;  /* 0x0001100422007985 */ /* 0x000fe8000c101b24 */
[----:B--2---:R-:W-:Y:S04]  /*0940*/  ST.E.64 desc[UR36][R4.64+0x120], R6 ;  /* 0x0001200604007985 */ /* 0x004fe8000c101b24 */
[----:B------:R-:W2:Y:S04]  /*0950*/  LD.E.64 R8, desc[UR36][R34.64+0x110] ;  /* 0x0001102422087980 */ /* 0x000ea8000c101b00 */
[----:B--2---:R0:W-:Y:S04]  /*0960*/  ST.E.64 desc[UR36][R8.64+0x118], R34 ;  /* 0x0001182208007985 */ /* 0x0041e8000c101b24 */
[----:B0-----:R-:W5:Y:S02]  /*0970*/  LD.E.64 R34, desc[UR36][R34.64+0x110] ;  /* 0x0001102422227980 */ /* 0x001f64000c101b00 */
.L_x_47:
[----:B------:R-:W-:Y:S05]  /*0980*/  BSYNC.RECONVERGENT B6 ;  /* 0x0000000000067941 */ /* 0x000fea0003800200 */
.L_x_44:
[----:B-----5:R-:W2:Y:S04]  /*0990*/  LD.E.64 R8, desc[UR36][R34.64+0x120] ;  /* 0x0001202422087980 */ /* 0x020ea8000c101b00 */
[----:B------:R-:W-:Y:S04]  /*09a0*/  ST.E desc[UR36][R34.64+0x100], RZ ;  /* 0x000100ff22007985 */ /* 0x000fe8000c101924 */
[----:B------:R-:W-:Y:S04]  /*09b0*/  ST.E.64 desc[UR36][R34.64+0x108], RZ ;  /* 0x000108ff22007985 */ /* 0x000fe8000c101b24 */
[----:B------:R-:W-:Y:S04]  /*09c0*/  ST.E.64 desc[UR36][R34.64+0x110], RZ ;  /* 0x000110ff22007985 */ /* 0x000fe8000c101b24 */
[----:B--2---:R-:W2:Y:S04]  /*09d0*/  LD.E R3, desc[UR36][R8.64] ;  /* 0x0000002408037980 */ /* 0x004ea8000c101900 */
[----:B--2---:R0:W-:Y:S04]  /*09e0*/  ST.E desc[UR36][R34.64], R3 ;  /* 0x0000000322007985 */ /* 0x0041e8000c101924 */
[----:B------:R-:W2:Y:S04]  /*09f0*/  LD.E R5, desc[UR36][R8.64+0x4] ;  /* 0x0000042408057980 */ /* 0x000ea8000c101900 */
[----:B--2---:R2:W-:Y:S04]  /*0a00*/  ST.E desc[UR36][R34.64+0x4], R5 ;  /* 0x0000040522007985 */ /* 0x0045e8000c101924 */
[----:B-1----:R-:W3:Y:S04]  /*0a10*/  LD.E R7, desc[UR36][R8.64+0x8] ;  /* 0x0000082408077980 */ /* 0x002ee8000c101900 */
[----:B---3--:R1:W-:Y:S04]  /*0a20*/  ST.E desc[UR36][R34.64+0x8], R7 ;  /* 0x0000080722007985 */ /* 0x0083e8000c101924 */
[----:B------:R-:W3:Y:S04]  /*0a30*/  LD.E R11, desc[UR36][R8.64+0xc] ;  /* 0x00000c24080b7980 */ /* 0x000ee8000c101900 */
[----:B---3--:R3:W-:Y:S04]  /*0a40*/  ST.E desc[UR36][R34.64+0xc], R11 ;  /* 0x00000c0b22007985 */ /* 0x0087e8000c101924 */
[----:B------:R-:W4:Y:S04]  /*0a50*/  LD.E R13, desc[UR36][R8.64+0x10] ;  /* 0x00001024080d7980 */ /* 0x000f28000c101900 */
[----:B----4-:R4:W-:Y:S04]  /*0a60*/  ST.E desc[UR36][R34.64+0x10], R13 ;  /* 0x0000100d22007985 */ /* 0x0109e8000c101924 */
[----:B------:R-:W2:Y:S04]  /*0a70*/  LD.E R15, desc[UR36][R8.64+0x14] ;  /* 0x00001424080f7980 */ /* 0x000ea8000c101900 */
[----:B--2---:R2:W-:Y:S04]  /*0a80*/  ST.E desc[UR36][R34.64+0x14], R15 ;  /* 0x0000140f22007985 */ /* 0x0045e8000c101924 */
[----:B0-----:R-:W3:Y:S04]  /*0a90*/  LD.E R3, desc[UR36][R8.64+0x18] ;  /* 0x0000182408037980 */ /* 0x001ee8000c101900 */
[----:B---3--:R0:W-:Y:S04]  /*0aa0*/  ST.E desc[UR36][R34.64+0x18], R3 ;  /* 0x0000180322007985 */ /* 0x0081e8000c101924 */
[----:B------:R-:W3:Y:S04]  /*0ab0*/  LD.E R5, desc[UR36][R8.64+0x1c] ;  /* 0x00001c2408057980 */ /* 0x000ee8000c101900 */
[----:B---3--:R3:W-:Y:S04]  /*0ac0*/  ST.E desc[UR36][R34.64+0x1c], R5 ;  /* 0x00001c0522007985 */ /* 0x0087e8000c101924 */
[----:B-1----:R-:W4:Y:S04]  /*0ad0*/  LD.E R7, desc[UR36][R8.64+0x20] ;  /* 0x0000202408077980 */ /* 0x002f28000c101900 */
[----:B----4-:R1:W-:Y:S04]  /*0ae0*/  ST.E desc[UR36][R34.64+0x20], R7 ;  /* 0x0000200722007985 */ /* 0x0103e8000c101924 */
[----:B------:R-:W4:Y:S04]  /*0af0*/  LD.E R11, desc[UR36][R8.64+0x24] ;  /* 0x00002424080b7980 */ /* 0x000f28000c101900 */
[----:B----4-:R4:W-:Y:S04]  /*0b00*/  ST.E desc[UR36][R34.64+0x24], R11 ;  /* 0x0000240b22007985 */ /* 0x0109e8000c101924 */
[----:B------:R-:W2:Y:S04]  /*0b10*/  LD.E R13, desc[UR36][R8.64+0x28] ;  /* 0x00002824080d7980 */ /* 0x000ea8000c101900 */
[----:B--2---:R2:W-:Y:S04]  /*0b20*/  ST.E desc[UR36][R34.64+0x28], R13 ;  /* 0x0000280d22007985 */ /* 0x0045e8000c101924 */
[----:B------:R-:W3:Y:S04]  /*0b30*/  LD.E R15, desc[UR36][R8.64+0x2c] ;  /* 0x00002c24080f7980 */ /* 0x000ee8000c101900 */
[----:B---3--:R3:W-:Y:S04]  /*0b40*/  ST.E desc[UR36][R34.64+0x2c], R15 ;  /* 0x00002c0f22007985 */ /* 0x0087e8000c101924 */
[----:B0-----:R-:W4:Y:S04]  /*0b50*/  LD.E R3, desc[UR36][R8.64+0x30] ;  /* 0x0000302408037980 */ /* 0x001f28000c101900 */
[----:B----4-:R0:W-:Y:S04]  /*0b60*/  ST.E desc[UR36][R34.64+0x30], R3 ;  /* 0x0000300322007985 */ /* 0x0101e8000c101924 */
[----:B------:R-:W4:Y:S04]  /*0b70*/  LD.E R5, desc[UR36][R8.64+0x34] ;  /* 0x0000342408057980 */ /* 0x000f28000c101900 */
[----:B----4-:R4:W-:Y:S04]  /*0b80*/  ST.E desc[UR36][R34.64+0x34], R5 ;  /* 0x0000340522007985 */ /* 0x0109e8000c101924 */
[----:B-1----:R-:W2:Y:S04]  /*0b90*/  LD.E R7, desc[UR36][R8.64+0x38] ;  /* 0x0000382408077980 */ /* 0x002ea8000c101900 */
[----:B--2---:R1:W-:Y:S04]  /*0ba0*/  ST.E desc[UR36][R34.64+0x38], R7 ;  /* 0x0000380722007985 */ /* 0x0043e8000c101924 */
[----:B------:R-:W2:Y:S04]  /*0bb0*/  LD.E R11, desc[UR36][R8.64+0x3c] ;  /* 0x00003c24080b7980 */ /* 0x000ea8000c101900 */
[----:B--2---:R2:W-:Y:S04]  /*0bc0*/  ST.E desc[UR36][R34.64+0x3c], R11 ;  /* 0x00003c0b22007985 */ /* 0x0045e8000c101924 */
[----:B------:R-:W3:Y:S04]  /*0bd0*/  LD.E R13, desc[UR36][R8.64+0x40] ;  /* 0x00004024080d7980 */ /* 0x000ee8000c101900 */
[----:B---3--:R3:W-:Y:S04]  /*0be0*/  ST.E desc[UR36][R34.64+0x40], R13 ;  /* 0x0000400d22007985 */ /* 0x0087e8000c101924 */
[----:B------:R-:W4:Y:S04]  /*0bf0*/  LD.E R15, desc[UR36][R8.64+0x44] ;  /* 0x00004424080f7980 */ /* 0x000f28000c101900 */
[----:B----4-:R4:W-:Y:S04]  /*0c00*/  ST.E desc[UR36][R34.64+0x44], R15 ;  /* 0x0000440f22007985 */ /* 0x0109e8000c101924 */
[----:B0-----:R-:W2:Y:S04]  /*0c10*/  LD.E R3, desc[UR36][R8.64+0x48] ;  /* 0x0000482408037980 */ /* 0x001ea8000c101900 */
        /* <DEDUP_REMOVED lines=78> */
[----:B---3--:R-:W-:Y:S04]  /*1100*/  ST.E desc[UR36][R34.64+0xe4], R11 ;  /* 0x0000e40b22007985 */ /* 0x008fe8000c101924 */
[----:B------:R-:W3:Y:S04]  /*1110*/  LD.E R13, desc[UR36][R8.64+0xe8] ;  /* 0x0000e824080d7980 */ /* 0x000ee8000c101900 */
[----:B---3--:R3:W-:Y:S04]  /*1120*/  ST.E desc[UR36][R34.64+0xe8], R13 ;  /* 0x0000e80d22007985 */ /* 0x0087e8000c101924 */
[----:B----4-:R-:W4:Y:S04]  /*1130*/  LD.E R15, desc[UR36][R8.64+0xec] ;  /* 0x0000ec24080f7980 */ /* 0x010f28000c101900 */
[----:B----4-:R4:W-:Y:S04]  /*1140*/  ST.E desc[UR36][R34.64+0xec], R15 ;  /* 0x0000ec0f22007985 */ /* 0x0109e8000c101924 */
[----:B0-----:R-:W2:Y:S04]  /*1150*/  LD.E R3, desc[UR36][R8.64+0xf0] ;  /* 0x0000f02408037980 */ /* 0x001ea8000c101900 */
[----:B--2---:R0:W-:Y:S04]  /*1160*/  ST.E desc[UR36][R34.64+0xf0], R3 ;  /* 0x0000f00322007985 */ /* 0x0041e8000c101924 */
[----:B------:R-:W2:Y:S04]  /*1170*/  LD.E R5, desc[UR36][R8.64+0xf4] ;  /* 0x0000f42408057980 */ /* 0x000ea8000c101900 */
[----:B--2---:R2:W-:Y:S04]  /*1180*/  ST.E desc[UR36][R34.64+0xf4], R5 ;  /* 0x0000f40522007985 */ /* 0x0045e8000c101924 */
[----:B------:R-:W3:Y:S04]  /*1190*/  LD.E R21, desc[UR36][R8.64+0xf8] ;  /* 0x0000f82408157980 */ /* 0x000ee8000c101900 */
[----:B---3--:R-:W-:Y:S04]  /*11a0*/  ST.E desc[UR36][R34.64+0xf8], R21 ;  /* 0x0000f81522007985 */ /* 0x008fe8000c101924 */
[----:B------:R-:W3:Y:S04]  /*11b0*/  LD.E R33, desc[UR36][R8.64+0xfc] ;  /* 0x0000fc2408217980 */ /* 0x000ee8000c101900 */
[----:B---3--:R-:W-:Y:S04]  /*11c0*/  ST.E desc[UR36][R34.64+0xfc], R33 ;  /* 0x0000fc2122007985 */ /* 0x008fe8000c101924 */
[----:B------:R-:W3:Y:S01]  /*11d0*/  LD.E R0, desc[UR36][R8.64+0x100] ;  /* 0x0001002408007980 */ /* 0x000ee2000c101900 */
[----:B-1----:R-:W-:-:S04]  /*11e0*/  IMAD.WIDE.U32 R6, R27, 0x4, R34 ;  /* 0x000000041b067825 */ /* 0x002fc800078e0022 */
[----:B---3--:R-:W-:-:S05]  /*11f0*/  VIADD R13, R0, 0x1 ;  /* 0x00000001000d7836 */ /* 0x008fca0000000000 */
[----:B------:R-:W-:Y:S04]  /*1200*/  ST.E desc[UR36][R8.64+0x100], R13 ;  /* 0x0001000d08007985 */ /* 0x000fe8000c101924 */
[----:B------:R1:W-:Y:S04]  /*1210*/  ST.E desc[UR36][R34.64+0x12c], R19 ;  /* 0x00012c1322007985 */ /* 0x0003e8000c101924 */
[----:B----4-:R-:W3:Y:S01]  /*1220*/  LD.E R15, desc[UR36][R6.64] ;  /* 0x00000024060f7980 */ /* 0x010ee2000c101900 */
[----:B------:R-:W-:-:S04]  /*1230*/  IMAD.WIDE.U32 R10, R31, 0x4, R34 ;  /* 0x000000041f0a7825 */ /* 0x000fc800078e0022 */
[----:B0-----:R-:W-:Y:S01]  /*1240*/  VIADD R3, R19, 0x1 ;  /* 0x0000000113037836 */ /* 0x001fe20000000000 */
[----:B---3--:R0:W-:Y:S04]  /*1250*/  ST.E desc[UR36][R10.64], R15 ;  /* 0x0000000f0a007985 */ /* 0x0081e8000c101924 */
[----:B------:R0:W-:Y:S04]  /*1260*/  ST.E desc[UR36][R6.64], RZ ;  /* 0x000000ff06007985 */ /* 0x0001e8000c101924 */
[----:B--2---:R0:W5:Y:S01]  /*1270*/  LD.E.64 R4, desc[UR36][R34.64+0x120] ;  /* 0x0001202422047980 */ /* 0x004162000c101b00 */
[----:B------:R-:W-:-:S02]  /*1280*/  IMAD.MOV.U32 R0, RZ, RZ, 0x1 ;  /* 0x00000001ff007424 */ /* 0x000fc400078e00ff */
[----:B-1----:R-:W-:-:S07]  /*1290*/  IMAD.MOV.U32 R19, RZ, RZ, R3 ;  /* 0x000000ffff137224 */ /* 0x002fce00078e0003 */
.L_x_40:
[----:B------:R-:W-:Y:S05]  /*12a0*/  BSYNC.RECONVERGENT B7 ;  /* 0x0000000000077941 */ /* 0x000fea0003800200 */
.L_x_39:
[----:B-----5:R-:W-:-:S04]  /*12b0*/  ISETP.NE.U32.AND P0, PT, R4, RZ, PT ;  /* 0x000000ff0400720c */ /* 0x020fc80003f05070 */
[----:B------:R-:W-:-:S04]  /*12c0*/  ISETP.NE.AND.EX P0, PT, R5, RZ, PT, P0 ;  /* 0x000000ff0500720c */ /* 0x000fc80003f05300 */
[----:B0-----:R-:W-:Y:S02]  /*12d0*/  SEL R6, R34, R4, !P0 ;  /* 0x0000000422067207 */ /* 0x001fe40004000000 */
[----:B------:R-:W-:-:S03]  /*12e0*/  SEL R7, R35, R5, !P0 ;  /* 0x0000000523077207 */ /* 0x000fc60004000000 */
[----:B------:R-:W-:-:S06]  /*12f0*/  IMAD.WIDE.U32 R8, R27, 0x4, R6 ;  /* 0x000000041b087825 */ /* 0x000fcc00078e0006 */
[----:B------:R-:W2:Y:S01]  /*1300*/  LD.E R9, desc[UR36][R8.64] ;  /* 0x0000002408097980 */ /* 0x000ea2000c101900 */
[----:B------:R-:W-:Y:S01]  /*1310*/  BSSY.RECONVERGENT B0, `(.L_x_49) ;  /* 0x000000b000007945 */ /* 0x000fe20003800200 */
        /* <DEDUP_REMOVED lines=9> */
.L_x_50:
[----:B------:R-:W-:-:S07]  /*13b0*/  IMAD.MOV.U32 R3, RZ, RZ, 0x1 ;  /* 0x00000001ff037424 */ /* 0x000fce00078e00ff */
.L_x_51:
[----:B------:R-:W-:Y:S05]  /*13c0*/  BSYNC.RECONVERGENT B0 ;  /* 0x0000000000007941 */ /* 0x000fea0003800200 */
.L_x_49:
[----:B------:R-:W-:Y:S01]  /*13d0*/  ISETP.GT.U32.AND P0, PT, R32, 0x7, PT ;  /* 0x000000072000780c */ /* 0x000fe20003f04070 */
[----:B------:R-:W-:Y:S03]  /*13e0*/  BSSY.RECONVERGENT B7, `(.L_x_52) ;  /* 0x00000cc000077945 */ /* 0x000fe60003800200 */
[----:B------:R-:W-:-:S13]  /*13f0*/  ISETP.EQ.OR P0, PT, R29, 0x7, P0 ;  /* 0x000000071d00780c */ /* 0x000fda0000702670 */
        /* <DEDUP_REMOVED lines=10> */
.L_x_55:
[----:B------:R-:W-:-:S07]  /*14a0*/  IMAD.MOV.U32 R8, RZ, RZ, 0x1 ;  /* 0x00000001ff087424 */ /* 0x000fce00078e00ff */
.L_x_56:
[----:B------:R-:W-:Y:S05]  /*14b0*/  BSYNC.RECONVERGENT B0 ;  /* 0x0000000000007941 */ /* 0x000fea0003800200 */
.L_x_54:
[----:B------:R-:W-:-:S04]  /*14c0*/  ISETP.NE.AND P0, PT, R8, R3, PT ;  /* 0x000000030800720c */ /* 0x000fc80003f05270 */
[----:B------:R-:W-:-:S13]  /*14d0*/  ISETP.EQ.OR P0, PT, R8, RZ, P0 ;  /* 0x000000ff0800720c */ /* 0x000fda0000702670 */
[----:B------:R-:W-:Y:S05]  /*14e0*/  @P0 BRA `(.L_x_53) ;  /* 0x0000000800ec0947 */ /* 0x000fea0003800000 */
[----:B------:R-:W-:-:S04]  /*14f0*/  IMAD R31, R32, 0x8, R29 ;  /* 0x00000008201f7824 */ /* 0x000fc800078e021d */
[----:B------:R-:W-:-:S06]  /*1500*/  IMAD.WIDE.U32 R6, R31, 0x4, R6 ;  /* 0x000000041f067825 */ /* 0x000fcc00078e0006 */
[----:B------:R-:W2:Y:S01]  /*1510*/  LD.E R6, desc[UR36][R6.64+0x4] ;  /* 0x0000042406067980 */ /* 0x000ea2000c101900 */
[----:B------:R-:W-:-:S04]  /*1520*/  ISETP.NE.AND P0, PT, R9, 0x16, PT ;  /* 0x000000160900780c */ /* 0x000fc80003f05270 */
[----:B------:R-:W-:-:S04]  /*1530*/  ISETP.EQ.AND P0, PT, R3, 0x2, P0 ;  /* 0x000000020300780c */ /* 0x000fc80000702270 */
[----:B--2---:R-:W-:-:S13]  /*1540*/  ISETP.NE.OR P0, PT, R6, RZ, P0 ;  /* 0x000000ff0600720c */ /* 0x004fda0000705670 */
[----:B------:R-:W-:Y:S05]  /*1550*/  @P0 BRA `(.L_x_53) ;  /* 0x0000000800d00947 */ /* 0x000fea0003800000 */
[----:B------:R-:W-:Y:S01]  /*1560*/  LOP3.LUT P0, RZ, R0, 0xff, RZ, 0xc0, !PT ;  /* 0x000000ff00ff7812 */ /* 0x000fe2000780c0ff */
[----:B------:R-:W-:-:S12]  /*1570*/  BSSY.RECONVERGENT B6, `(.L_x_57) ;  /* 0x0000021000067945 */ /* 0x000fd80003800200 */
[----:B------:R-:W-:Y:S05]  /*1580*/  @P0 BRA `(.L_x_58) ;  /* 0x00000000003c0947 */ /* 0x000fea0003800000 */
[----:B------:R-:W-:Y:S01]  /*1590*/  MOV R6, 0x40 ;  /* 0x0000004000067802 */ /* 0x000fe20000000f00 */
[----:B------:R-:W-:Y:S02]  /*15a0*/  IMAD.MOV.U32 R4, RZ, RZ, 0x138 ;  /* 0x00000138ff047424 */ /* 0x000fe400078e00ff */
[----:B------:R-:W-:-:S03]  /*15b0*/  IMAD.MOV.U32 R5, RZ, RZ, RZ ;  /* 0x000000ffff057224 */ /* 0x000fc600078e00ff */
[----:B------:R-:W0:Y:S04]  /*15c0*/  LDC.64 R6, c[0x4][R6] ;  /* 0x0100000006067b82 */ /* 0x000e280000000a00 */
[----:B------:R-:W-:-:S07]  /*15d0*/  LEPC R20, `(.L_x_59) ;  /* 0x000000001014794e */ /* 0x000fce0000000000 */
[----:B0-----:R-:W-:Y:S05]  /*15e0*/  CALL.ABS.NOINC R6 ;  /* 0x0000000006007343 */ /* 0x001fea0003c00000 */
.L_x_59:
        /* <DEDUP_REMOVED lines=9> */
.L_x_58:
[----:B------:R-:W-:Y:S01]  /*1680*/  MOV R6, 0x40 ;  /* 0x0000004000067802 */ /* 0x000fe20000000f00 */
[----:B------:R-:W-:Y:S02]  /*1690*/  IMAD.MOV.U32 R4, RZ, RZ, 0x138 ;  /* 0x00000138ff047424 */ /* 0x000fe400078e00ff */
[----:B------:R-:W-:-:S03]  /*16a0*/  IMAD.MOV.U32 R5, RZ, RZ, RZ ;  /* 0x000000ffff057224 */ /* 0x000fc600078e00ff */
[----:B------:R-:W0:Y:S04]  /*16b0*/  LDC.64 R6, c[0x4][R6] ;  /* 0x0100000006067b82 */ /* 0x000e280000000a00 */
[----:B------:R-:W-:-:S07]  /*16c0*/  LEPC R20, `(.L_x_61) ;  /* 0x000000001014794e */ /* 0x000fce0000000000 */
[----:B0-----:R-:W-:Y:S05]  /*16d0*/  CALL.ABS.NOINC R6 ;  /* 0x0000000006007343 */ /* 0x001fea0003c00000 */
.L_x_61:
        /* <DEDUP_REMOVED lines=10> */
.L_x_60:
[----:B------:R-:W-:Y:S05]  /*1780*/  BSYNC.RECONVERGENT B6 ;  /* 0x0000000000067941 */ /* 0x000fea0003800200 */
.L_x_57:
        /* <DEDUP_REMOVED lines=123> */
[----:B----4-:R-:W-:Y:S04]  /*1f40*/  ST.E desc[UR36][R34.64+0xec], R15 ;  /* 0x0000ec0f22007985 */ /* 0x010fe8000c101924 */
[----:B0-----:R-:W4:Y:S04]  /*1f50*/  LD.E R3, desc[UR36][R8.64+0xf0] ;  /* 0x0000f02408037980 */ /* 0x001f28000c101900 */
[----:B----4-:R0:W-:Y:S04]  /*1f60*/  ST.E desc[UR36][R34.64+0xf0], R3 ;  /* 0x0000f00322007985 */ /* 0x0101e8000c101924 */
[----:B--2---:R-:W2:Y:S04]  /*1f70*/  LD.E R5, desc[UR36][R8.64+0xf4] ;  /* 0x0000f42408057980 */ /* 0x004ea8000c101900 */
[----:B--2---:R2:W-:Y:S04]  /*1f80*/  ST.E desc[UR36][R34.64+0xf4], R5 ;  /* 0x0000f40522007985 */ /* 0x0045e8000c101924 */
[----:B------:R-:W4:Y:S04]  /*1f90*/  LD.E R21, desc[UR36][R8.64+0xf8] ;  /* 0x0000f82408157980 */ /* 0x000f28000c101900 */
[----:B----4-:R-:W-:Y:S04]  /*1fa0*/  ST.E desc[UR36][R34.64+0xf8], R21 ;  /* 0x0000f81522007985 */ /* 0x010fe8000c101924 */
[----:B------:R-:W4:Y:S04]  /*1fb0*/  LD.E R33, desc[UR36][R8.64+0xfc] ;  /* 0x0000fc2408217980 */ /* 0x000f28000c101900 */
[----:B----4-:R-:W-:Y:S04]  /*1fc0*/  ST.E desc[UR36][R34.64+0xfc], R33 ;  /* 0x0000fc2122007985 */ /* 0x010fe8000c101924 */
[----:B------:R-:W3:Y:S01]  /*1fd0*/  LD.E R0, desc[UR36][R8.64+0x100] ;  /* 0x0001002408007980 */ /* 0x000ee2000c101900 */
[----:B-1----:R-:W-:-:S04]  /*1fe0*/  IMAD.WIDE.U32 R6, R27, 0x4, R34 ;  /* 0x000000041b067825 */ /* 0x002fc800078e0022 */
[----:B---3--:R-:W-:-:S05]  /*1ff0*/  VIADD R13, R0, 0x1 ;  /* 0x00000001000d7836 */ /* 0x008fca0000000000 */
[----:B------:R-:W-:Y:S04]  /*2000*/  ST.E desc[UR36][R8.64+0x100], R13 ;  /* 0x0001000d08007985 */ /* 0x000fe8000c101924 */
[----:B------:R1:W-:Y:S04]  /*2010*/  ST.E desc[UR36][R34.64+0x12c], R19 ;  /* 0x00012c1322007985 */ /* 0x0003e8000c101924 */
[----:B0-----:R-:W3:Y:S01]  /*2020*/  LD.E R3, desc[UR36][R6.64] ;  /* 0x0000002406037980 */ /* 0x001ee2000c101900 */
[----:B------:R-:W-:-:S04]  /*2030*/  IMAD.WIDE.U32 R10, R31, 0x4, R34 ;  /* 0x000000041f0a7825 */ /* 0x000fc800078e0022 */
[----:B------:R-:W-:Y:S01]  /*2040*/  VIADD R12, R19, 0x1 ;  /* 0x00000001130c7836 */ /* 0x000fe20000000000 */
[----:B---3--:R0:W-:Y:S04]  /*2050*/  ST.E desc[UR36][R10.64+0x4], R3 ;  /* 0x000004030a007985 */ /* 0x0081e8000c101924 */
[----:B------:R0:W-:Y:S04]  /*2060*/  ST.E desc[UR36][R6.64], RZ ;  /* 0x000000ff06007985 */ /* 0x0001e8000c101924 */
[----:B--2---:R0:W5:Y:S01]  /*2070*/  LD.E.64 R4, desc[UR36][R34.64+0x120] ;  /* 0x0001202422047980 */ /* 0x004162000c101b00 */
[----:B------:R-:W-:-:S02]  /*2080*/  IMAD.MOV.U32 R0, RZ, RZ, 0x1 ;  /* 0x00000001ff007424 */ /* 0x000fc400078e00ff */
[----:B-1----:R-:W-:-:S07]  /*2090*/  IMAD.MOV.U32 R19, RZ, RZ, R12 ;  /* 0x000000ffff137224 */ /* 0x002fce00078e000c */
.L_x_53:
[----:B------:R-:W-:Y:S05]  /*20a0*/  BSYNC.RECONVERGENT B7 ;  /* 0x0000000000077941 */ /* 0x000fea0003800200 */
.L_x_52:
[----:B-----5:R-:W-:-:S04]  /*20b0*/  ISETP.NE.U32.AND P0, PT, R4, RZ, PT ;  /* 0x000000ff0400720c */ /* 0x020fc80003f05070 */
[----:B------:R-:W-:-:S04]  /*20c0*/  ISETP.NE.AND.EX P0, PT, R5, RZ, PT, P0 ;  /* 0x000000ff0500720c */ /* 0x000fc80003f05300 */
[----:B0-----:R-:W-:Y:S02]  /*20d0*/  SEL R6, R34, R4, !P0 ;  /* 0x0000000422067207 */ /* 0x001fe40004000000 */
[----:B------:R-:W-:-:S03]  /*20e0*/  SEL R7, R35, R5, !P0 ;  /* 0x0000000523077207 */ /* 0x000fc60004000000 */
[----:B------:R-:W-:-:S05]  /*20f0*/  IMAD.WIDE.U32 R8, R27, 0x4, R6 ;  /* 0x000000041b087825 */ /* 0x000fca00078e0006 */
        /* <DEDUP_REMOVED lines=13> */
.L_x_63:
[----:B------:R-:W-:-:S07]  /*21d0*/  IMAD.MOV.U32 R8, RZ, RZ, 0x1 ;  /* 0x00000001ff087424 */ /* 0x000fce00078e00ff */
.L_x_64:
[----:B------:R-:W-:Y:S05]  /*21e0*/  BSYNC.RECONVERGENT B0 ;  /* 0x0000000000007941 */ /* 0x000fea0003800200 */
.L_x_62:
        /* <DEDUP_REMOVED lines=13> */
.L_x_68:
[----:B------:R-:W-:-:S07]  /*22c0*/  IMAD.MOV.U32 R9, RZ, RZ, 0x1 ;  /* 0x00000001ff097424 */ /* 0x000fce00078e00ff */
.L_x_69:
[----:B------:R-:W-:Y:S05]  /*22d0*/  BSYNC.RECONVERGENT B0 ;  /* 0x0000000000007941 */ /* 0x000fea0003800200 */
.L_x_67:
[----:B------:R-:W-:-:S04]  /*22e0*/  ISETP.NE.AND P0, PT, R9, R8, PT ;  /* 0x000000080900720c */ /* 0x000fc80003f05270 */
[----:B------:R-:W-:-:S13]  /*22f0*/  ISETP.EQ.OR P0, PT, R9, RZ, P0 ;  /* 0x000000ff0900720c */ /* 0x000fda0000702670 */
[----:B------:R-:W-:Y:S05]  /*2300*/  @P0 BRA `(.L_x_66) ;  /* 0x0000001000100947 */ /* 0x000fea0003800000 */
[----:B------:R-:W-:Y:S01]  /*2310*/  IMAD R33, R31, 0x8, R29 ;  /* 0x000000081f217824 */ /* 0x000fe200078e021d */
[----:B------:R-:W-:-:S03]  /*2320*/  ISETP.NE.AND P0, PT, R3, 0x16, PT ;  /* 0x000000160300780c */ /* 0x000fc60003f05270 */
[----:B------:R-:W-:Y:S01]  /*2330*/  VIADD R33, R33, 0xfffffffe ;  /* 0xfffffffe21217836 */ /* 0x000fe20000000000 */
[----:B------:R-:W-:-:S03]  /*2340*/  ISETP.EQ.AND P0, PT, R8, 0x2, P0 ;  /* 0x000000020800780c */ /* 0x000fc60000702270 */
[----:B------:R-:W-:-:S06]  /*2350*/  IMAD.WIDE.U32 R8, R33, 0x4, R6 ;  /* 0x0000000421087825 */ /* 0x000fcc00078e0006 */
[----:B------:R-:W2:Y:S02]  /*2360*/  LD.E R8, desc[UR36][R8.64] ;  /* 0x0000002408087980 */ /* 0x000ea4000c101900 */
[----:B--2---:R-:W-:-:S13]  /*2370*/  ISETP.NE.OR P0, PT, R8, RZ, P0 ;  /* 0x000000ff0800720c */ /* 0x004fda0000705670 */
[----:B------:R-:W-:Y:S05]  /*2380*/  @P0 BRA `(.L_x_66) ;  /* 0x0000000c00f00947 */ /* 0x000fea0003800000 */
[C---:B------:R-:W-:Y:S01]  /*2390*/  ISETP.NE.AND P0, PT, R3.reuse, 0x16, PT ;  /* 0x000000160300780c */ /* 0x040fe20003f05270 */
[----:B------:R-:W-:Y:S01]  /*23a0*/  BSSY.RELIABLE B0, `(.L_x_70) ;  /* 0x0000040000007945 */ /* 0x000fe20003800100 */
[----:B------:R-:W-:-:S13]  /*23b0*/  ISETP.NE.AND P2, PT, R3, 0xb, PT ;  /* 0x0000000b0300780c */ /* 0x000fda0003f45270 */
[----:B------:R-:W-:Y:S05]  /*23c0*/  @P0 BRA P2, `(.L_x_71) ;  /* 0x0000000000840947 */ /* 0x000fea0001000000 */
[----:B------:R-:W-:-:S05]  /*23d0*/  IMAD.SHL.U32 R8, R32, 0x8, RZ ;  /* 0x0000000820087824 */ /* 0x000fca00078e00ff */
[----:B------:R-:W-:Y:S02]  /*23e0*/  LOP3.LUT R11, R8, R29, RZ, 0xfc, !PT ;  /* 0x0000001d080b7212 */ /* 0x000fe400078efcff */
[----:B------:R-:W-:Y:S02]  /*23f0*/  SHF.R.S32.HI R9, RZ, 0x1f, R8 ;  /* 0x0000001fff097819 */ /* 0x000fe40000011408 */
[----:B------:R-:W-:-:S04]  /*2400*/  LEA R8, P2, R11, R6, 0x2 ;  /* 0x000000060b087211 */ /* 0x000fc800078410ff */
[----:B------:R-:W-:-:S05]  /*2410*/  LEA.HI.X R9, R11, R7, R9, 0x2, P2 ;  /* 0x000000070b097211 */ /* 0x000fca00010f1409 */
[----:B------:R-:W2:Y:S01]  /*2420*/  LD.E R8, desc[UR36][R8.64+-0x4] ;  /* 0xfffffc2408087980 */ /* 0x000ea2000c101900 */
[----:B------:R-:W-:Y:S01]  /*2430*/  BSSY.RELIABLE B1, `(.L_x_72) ;  /* 0x0000018000017945 */ /* 0x000fe20003800100 */
[----:B------:R-:W-:Y:S01]  /*2440*/  IMAD.MOV.U32 R10, RZ, RZ, 0x2 ;  /* 0x00000002ff0a7424 */ /* 0x000fe200078e00ff */
[----:B--2---:R-:W-:-:S13]  /*2450*/  ISETP.GT.AND P2, PT, R8, 0x1, PT ;  /* 0x000000010800780c */ /* 0x004fda0003f44270 */
[----:B------:R-:W-:Y:S05]  /*2460*/  @P2 BRA `(.L_x_73) ;  /* 0x0000000000182947 */ /* 0x000fea0003800000 */
[----:B------:R-:W-:-:S13]  /*2470*/  ISETP.NE.AND P2, PT, R8, RZ, PT ;  /* 0x000000ff0800720c */ /* 0x000fda0003f45270 */
[----:B------:R-:W-:Y:S05]  /*2480*/  @!P2 BRA `(.L_x_74) ;  /* 0x000000000048a947 */ /* 0x000fea0003800000 */
[----:B------:R-:W-:-:S13]  /*2490*/  ISETP.NE.AND P2, PT, R8, 0x1, PT ;  /* 0x000000010800780c */ /* 0x000fda0003f45270 */
[----:B------:R-:W-:Y:S05]  /*24a0*/  @P2 BRA `(.L_x_75) ;  /* 0x0000000000142947 */ /* 0x000fea0003800000 */
[----:B------:R-:W-:Y:S01]  /*24b0*/  IMAD.MOV.U32 R10, RZ, RZ, 0x1 ;  /* 0x00000001ff0a7424 */ /* 0x000fe200078e00ff */
[----:B------:R-:W-:Y:S06]  /*24c0*/  BRA `(.L_x_76) ;  /* 0x0000000000147947 */ /* 0x000fec0003800000 */
.L_x_73:
[----:B------:R-:W-:-:S04]  /*24d0*/  ISETP.NE.AND P2, PT, R8, 0x16, PT ;  /* 0x000000160800780c */ /* 0x000fc80003f45270 */
[----:B------:R-:W-:-:S13]  /*24e0*/  ISETP.EQ.OR P2, PT, R8, 0x2, !P2 ;  /* 0x000000020800780c */ /* 0x000fda0005742670 */
[----:B------:R-:W-:Y:S05]  /*24f0*/  @P2 BRA `(.L_x_76) ;  /* 0x0000000000082947 */ /* 0x000fea0003800000 */
.L_x_75:
[----:B------:R-:W-:-:S04]  /*2500*/  ISETP.NE.AND P2, PT, R8, 0xb, PT ;  /* 0x0000000b0800780c */ /* 0x000fc80003f45270 */
[----:B------:R-:W-:-:S09]  /*2510*/  SEL R10, RZ, 0x1, P2 ;  /* 0x00000001ff0a7807 */ /* 0x000fd20001000000 */
.L_x_76:
[----:B------:R-:W-:-:S04]  /*2520*/  ISETP.NE.AND P2, PT, R3, 0xb, PT ;  /* 0x0000000b0300780c */ /* 0x000fc80003f45270 */
[----:B------:R-:W-:Y:S02]  /*2530*/  SEL R8, RZ, 0x1, P2 ;  /* 0x00000001ff087807 */ /* 0x000fe40001000000 */
[----:B------:R-:W-:Y:S02]  /*2540*/  ISETP.NE.AND P2, PT, R3, 0x2, PT ;  /* 0x000000020300780c */ /* 0x000fe40003f45270 */
[----:B------:R-:W-:-:S04]  /*2550*/  SEL R8, R8, 0x2, P0 ;  /* 0x0000000208087807 */ /* 0x000fc80000000000 */
[----:B------:R-:W-:-:S04]  /*2560*/  SEL R9, R8, 0x2, P2 ;  /* 0x0000000208097807 */ /* 0x000fc80001000000 */
[----:B------:R-:W-:-:S13]  /*2570*/  ISETP.NE.AND P2, PT, R10, R9, PT ;  /* 0x000000090a00720c */ /* 0x000fda0003f45270 */
[----:B------:R-:W-:Y:S05]  /*2580*/  @!P2 BREAK.RELIABLE B1 ;  /* 0x000000000001a942 */ /* 0x000fea0003800100 */
[----:B------:R-:W-:Y:S05]  /*2590*/  @!P2 BREAK.RELIABLE B0 ;  /* 0x000000000000a942 */ /* 0x000fea0003800100 */
[----:B------:R-:W-:Y:S05]  /*25a0*/  @!P2 BRA `(.L_x_66) ;  /* 0x0000000c0068a947 */ /* 0x000fea0003800000 */
.L_x_74:
[----:B------:R-:W-:Y:S05]  /*25b0*/  BSYNC.RELIABLE B1 ;  /* 0x0000000000017941 */ /* 0x000fea0003800100 */
.L_x_72:
[----:B------:R-:W-:-:S13]  /*25c0*/  ISETP.EQ.OR P0, PT, R3, 0xb, !P0 ;  /* 0x0000000b0300780c */ /* 0x000fda0004702670 */
[----:B------:R-:W-:Y:S05]  /*25d0*/  @P0 BRA `(.L_x_77) ;  /* 0x0000000000700947 */ /* 0x000fea0003800000 */
.L_x_71:
[----:B------:R-:W-:-:S04]  /*25e0*/  IMAD.IADD R8, R28, 0x1, R31 ;  /* 0x000000011c087824 */ /* 0x000fc800078e021f */
[----:B------:R-:W-:-:S05]  /*25f0*/  IMAD.SHL.U32 R8, R8, 0x4, RZ ;  /* 0x0000000408087824 */ /* 0x000fca00078e00ff */
[----:B------:R-:W-:Y:S02]  /*2600*/  LOP3.LUT R9, R8, 0x38, RZ, 0xc0, !PT ;  /* 0x0000003808097812 */ /* 0x000fe400078ec0ff */
[----:B------:R-:W-:-:S04]  /*2610*/  IADD3 R8, PT, PT, R29, -0x2, R29 ;  /* 0xfffffffe1d087810 */ /* 0x000fc80007ffe01d */
[----:B------:R-:W-:-:S05]  /*2620*/  LEA.HI R9, R8, R9, RZ, 0x1f ;  /* 0x0000000908097211 */ /* 0x000fca00078ff8ff */
[----:B------:R-:W-:-:S06]  /*2630*/  IMAD.WIDE.U32 R6, R9, 0x4, R6 ;  /* 0x0000000409067825 */ /* 0x000fcc00078e0006 */
[----:B------:R-:W2:Y:S02]  /*2640*/  LD.E R7, desc[UR36][R6.64] ;  /* 0x0000002406077980 */ /* 0x000ea4000c101900 */
[----:B--2---:R-:W-:-:S13]  /*2650*/  ISETP.NE.AND P0, PT, R7, RZ, PT ;  /* 0x000000ff0700720c */ /* 0x004fda0003f05270 */
[----:B------:R-:W-:Y:S05]  /*2660*/  @!P0 BREAK.RELIABLE B0 ;  /* 0x0000000000008942 */ /* 0x000fea0003800100 */
[----:B------:R-:W-:Y:S05]  /*2670*/  @!P0 BRA `(.L_x_66) ;  /* 0x0000000c00348947 */ /* 0x000fea0003800000 */
[----:B------:R-:W-:Y:S01]  /*2680*/  ISETP.NE.AND P0, PT, R7, 0x1, PT ;  /* 0x000000010700780c */ /* 0x000fe20003f05270 */
[----:B------:R-:W-:-:S12]  /*2690*/  BSSY.RECONVERGENT B1, `(.L_x_78) ;  /* 0x000000a000017945 */ /* 0x000fd80003800200 */
        /* <DEDUP_REMOVED lines=8> */
.L_x_79:
[----:B------:R-:W-:-:S07]  /*2720*/  IMAD.MOV.U32 R6, RZ, RZ, 0x1 ;  /* 0x00000001ff067424 */ /* 0x000fce00078e00ff */
.L_x_80:
[----:B------:R-:W-:Y:S05]  /*2730*/  BSYNC.RECONVERGENT B1 ;  /* 0x0000000000017941 */ /* 0x000fea0003800200 */
.L_x_78:
[----:B------:R-:W-:Y:S02]  /*2740*/  ISETP.NE.AND P0, PT, R3, 0x2, PT ;  /* 0x000000020300780c */ /* 0x000fe40003f05270 */
[----:B------:R-:W-:-:S04]  /*2750*/  SEL R3, RZ, 0x1, P1 ;  /* 0x00000001ff037807 */ /* 0x000fc80000800000 */
[----:B------:R-:W-:-:S04]  /*2760*/  SEL R3, R3, 0x2, P0 ;  /* 0x0000000203037807 */ /* 0x000fc80000000000 */
[----:B------:R-:W-:-:S13]  /*2770*/  ISETP.NE.AND P0, PT, R3, R6, PT ;  /* 0x000000060300720c */ /* 0x000fda0003f05270 */
[----:B------:R-:W-:Y:S05]  /*2780*/  @!P0 BREAK.RELIABLE B0 ;  /* 0x0000000000008942 */ /* 0x000fea0003800100 */
[----:B------:R-:W-:Y:S05]  /*2790*/  @!P0 BRA `(.L_x_66) ;  /* 0x0000000800ec8947 */ /* 0x000fea0003800000 */
.L_x_77:
[----:B------:R-:W-:Y:S05]  /*27a0*/  BSYNC.RELIABLE B0 ;  /* 0x0000000000007941 */ /* 0x000fea0003800100 */
.L_x_70:
        /* <DEDUP_REMOVED lines=9> */
.L_x_83:
        /* <DEDUP_REMOVED lines=9> */
.L_x_82:
[----:B------:R-:W-:Y:S01]  /*28d0*/  MOV R6, 0x40 ;  /* 0x0000004000067802 */ /* 0x000fe20000000f00 */
[----:B------:R-:W-:Y:S02]  /*28e0*/  IMAD.MOV.U32 R4, RZ, RZ, 0x138 ;  /* 0x00000138ff047424 */ /* 0x000fe400078e00ff */
[----:B------:R-:W-:-:S03]  /*28f0*/  IMAD.MOV.U32 R5, RZ, RZ, RZ ;  /* 0x000000ffff057224 */ /* 0x000fc600078e00ff */
[----:B------:R-:W0:Y:S04]  /*2900*/  LDC.64 R6, c[0x4][R6] ;  /* 0x0100000006067b82 */ /* 0x000e280000000a00 */
[----:B------:R-:W-:-:S07]  /*2910*/  LEPC R20, `(.L_x_85) ;  /* 0x000000001014794e */ /* 0x000fce0000000000 */
[----:B0-----:R-:W-:Y:S05]  /*2920*/  CALL.ABS.NOINC R6 ;  /* 0x0000000006007343 */ /* 0x001fea0003c00000 */
.L_x_85:
        /* <DEDUP_REMOVED lines=10> */
.L_x_84:
[----:B------:R-:W-:Y:S05]  /*29d0*/  BSYNC.RECONVERGENT B6 ;  /* 0x0000000000067941 */ /* 0x000fea0003800200 */
.L_x_81:
[----:B-----5:R-:W2:Y:S04]  /*29e0*/  LD.E.64 R4, desc[UR36][R34.64+0x120] ;  /* 0x0001202422047980 */ /* 0x020ea8000c101b00 */
[----:B------:R-:W-:Y:S04]  /*29f0*/  ST.E desc[UR36][R34.64+0x100], RZ ;  /* 0x000100ff22007985 */ /* 0x000fe8000c101924 */
[----:B------:R-:W-:Y:S04]  /*2a00*/  ST.E.64 desc[UR36][R34.64+0x108], RZ ;  /* 0x000108ff22007985 */ /* 0x000fe8000c101b24 */
[----:B------:R-:W-:Y:S04]  /*2a10*/  ST.E.64 desc[UR36][R34.64+0x110], RZ ;  /* 0x000110ff22007985 */ /* 0x000fe8000c101b24 */
[----:B--2---:R-:W2:Y:S04]  /*2a20*/  LD.E R3, desc[UR36][R4.64] ;  /* 0x0000002404037980 */ /* 0x004ea8000c101900 */
[----:B--2---:R0:W-:Y:S04]  /*2a30*/  ST.E desc[UR36][R34.64], R3 ;  /* 0x0000000322007985 */ /* 0x0041e8000c101924 */
        /* <DEDUP_REMOVED lines=109> */
[----:B--2---:R-:W-:Y:S04]  /*3110*/  ST.E desc[UR36][R34.64+0xdc], R7 ;  /* 0x0000dc0722007985 */ /* 0x004fe8000c101924 */
[----:B------:R-:W2:Y:S04]  /*3120*/  LD.E R9, desc[UR36][R4.64+0xe0] ;  /* 0x0000e02404097980 */ /* 0x000ea8000c101900 */
[----:B--2---:R1:W-:Y:S04]  /*3130*/  ST.E desc[UR36][R34.64+0xe0], R9 ;  /* 0x0000e00922007985 */ /* 0x0043e8000c101924 */
[----:B------:R-:W2:Y:S04]  /*3140*/  LD.E R11, desc[UR36][R4.64+0xe4] ;  /* 0x0000e424040b7980 */ /* 0x000ea8000c101900 */
[----:B--2---:R2:W-:Y:S04]  /*3150*/  ST.E desc[UR36][R34.64+0xe4], R11 ;  /* 0x0000e40b22007985 */ /* 0x0045e8000c101924 */
[----:B---3--:R-:W3:Y:S04]  /*3160*/  LD.E R13, desc[UR36][R4.64+0xe8] ;  /* 0x0000e824040d7980 */ /* 0x008ee8000c101900 */
[----:B---3--:R-:W-:Y:S04]  /*3170*/  ST.E desc[UR36][R34.64+0xe8], R13 ;  /* 0x0000e80d22007985 */ /* 0x008fe8000c101924 */
[----:B----4-:R-:W3:Y:S04]  /*3180*/  LD.E R15, desc[UR36][R4.64+0xec] ;  /* 0x0000ec24040f7980 */ /* 0x010ee8000c101900 */
[----:B---3--:R-:W-:Y:S04]  /*3190*/  ST.E desc[UR36][R34.64+0xec], R15 ;  /* 0x0000ec0f22007985 */ /* 0x008fe8000c101924 */
[----:B0-----:R-:W3:Y:S04]  /*31a0*/  LD.E R3, desc[UR36][R4.64+0xf0] ;  /* 0x0000f02404037980 */ /* 0x001ee8000c101900 */
[----:B---3--:R-:W-:Y:S04]  /*31b0*/  ST.E desc[UR36][R34.64+0xf0], R3 ;  /* 0x0000f00322007985 */ /* 0x008fe8000c101924 */
[----:B------:R-:W3:Y:S04]  /*31c0*/  LD.E R21, desc[UR36][R4.64+0xf4] ;  /* 0x0000f42404157980 */ /* 0x000ee8000c101900 */
[----:B---3--:R-:W-:Y:S04]  /*31d0*/  ST.E desc[UR36][R34.64+0xf4], R21 ;  /* 0x0000f41522007985 */ /* 0x008fe8000c101924 */
[----:B-1----:R-:W3:Y:S04]  /*31e0*/  LD.E R9, desc[UR36][R4.64+0xf8] ;  /* 0x0000f82404097980 */ /* 0x002ee8000c101900 */
[----:B---3--:R0:W-:Y:S04]  /*31f0*/  ST.E desc[UR36][R34.64+0xf8], R9 ;  /* 0x0000f80922007985 */ /* 0x0081e8000c101924 */
[----:B--2---:R-:W2:Y:S04]  /*3200*/  LD.E R11, desc[UR36][R4.64+0xfc] ;  /* 0x0000fc24040b7980 */ /* 0x004ea8000c101900 */
[----:B--2---:R1:W-:Y:S04]  /*3210*/  ST.E desc[UR36][R34.64+0xfc], R11 ;  /* 0x0000fc0b22007985 */ /* 0x0043e8000c101924 */
[----:B------:R-:W2:Y:S01]  /*3220*/  LD.E R0, desc[UR36][R4.64+0x100] ;  /* 0x0001002404007980 */ /* 0x000ea2000c101900 */
[----:B------:R-:W-:Y:S01]  /*3230*/  IMAD.WIDE.U32 R6, R27, 0x4, R34 ;  /* 0x000000041b067825 */ /* 0x000fe200078e0022 */
[----:B0-----:R-:W-:-:S03]  /*3240*/  IADD3 R9, PT, PT, R29, -0x2, R29 ;  /* 0xfffffffe1d097810 */ /* 0x001fc60007ffe01d */
[----:B--2---:R-:W-:-:S05]  /*3250*/  VIADD R13, R0, 0x1 ;  /* 0x00000001000d7836 */ /* 0x004fca0000000000 */
[----:B------:R0:W-:Y:S04]  /*3260*/  ST.E desc[UR36][R4.64+0x100], R13 ;  /* 0x0001000d04007985 */ /* 0x0001e8000c101924 */
[----:B------:R2:W-:Y:S04]  /*3270*/  ST.E desc[UR36][R34.64+0x12c], R19 ;  /* 0x00012c1322007985 */ /* 0x0005e8000c101924 */
[----:B------:R-:W3:Y:S01]  /*3280*/  LD.E R3, desc[UR36][R6.64] ;  /* 0x0000002406037980 */ /* 0x000ee2000c101900 */
[----:B------:R-:W-:Y:S02]  /*3290*/  IMAD.IADD R0, R28, 0x1, R31 ;  /* 0x000000011c007824 */ /* 0x000fe400078e021f */
[----:B-1----:R-:W-:-:S04]  /*32a0*/  IMAD.WIDE.U32 R10, R33, 0x4, R34 ;  /* 0x00000004210a7825 */ /* 0x002fc800078e0022 */
[----:B------:R-:W-:-:S05]  /*32b0*/  IMAD.SHL.U32 R0, R0, 0x4, RZ ;  /* 0x0000000400007824 */ /* 0x000fca00078e00ff */
[----:B------:R-:W-:-:S04]  /*32c0*/  LOP3.LUT R0, R0, 0x38, RZ, 0xc0, !PT ;  /* 0x0000003800007812 */ /* 0x000fc800078ec0ff */
[----:B------:R-:W-:-:S05]  /*32d0*/  LEA.HI R9, R9, R0, RZ, 0x1f ;  /* 0x0000000009097211 */ /* 0x000fca00078ff8ff */
[----:B------:R-:W-:Y:S01]  /*32e0*/  IMAD.WIDE.U32 R8, R9, 0x4, R34 ;  /* 0x0000000409087825 */ /* 0x000fe200078e0022 */
[----:B---3--:R1:W-:Y:S04]  /*32f0*/  ST.E desc[UR36][R10.64], R3 ;  /* 0x000000030a007985 */ /* 0x0083e8000c101924 */
[----:B------:R1:W-:Y:S04]  /*3300*/  ST.E desc[UR36][R6.64], RZ ;  /* 0x000000ff06007985 */ /* 0x0003e8000c101924 */
[----:B------:R1:W-:Y:S04]  /*3310*/  ST.E desc[UR36][R8.64], RZ ;  /* 0x000000ff08007985 */ /* 0x0003e8000c101924 */
[----:B0-----:R1:W5:Y:S01]  /*3320*/  LD.E.64 R4, desc[UR36][R34.64+0x120] ;  /* 0x0001202422047980 */ /* 0x001362000c101b00 */
[----:B------:R-:W-:-:S02]  /*3330*/  IMAD.MOV.U32 R0, RZ, RZ, 0x1 ;  /* 0x00000001ff007424 */ /* 0x000fc400078e00ff */
[----:B--2---:R-:W-:-:S07]  /*3340*/  VIADD R19, R19, 0x1 ;  /* 0x0000000113137836 */ /* 0x004fce0000000000 */
.L_x_66:
[----:B------:R-:W-:Y:S05]  /*3350*/  BSYNC.RECONVERGENT B7 ;  /* 0x0000000000077941 */ /* 0x000fea0003800200 */
.L_x_65:
[----:B-----5:R-:W-:-:S04]  /*3360*/  ISETP.NE.U32.AND P0, PT, R4, RZ, PT ;  /* 0x000000ff0400720c */ /* 0x020fc80003f05070 */
[----:B------:R-:W-:-:S04]  /*3370*/  ISETP.NE.AND.EX P0, PT, R5, RZ, PT, P0 ;  /* 0x000000ff0500720c */ /* 0x000fc80003f05300 */
[----:B------:R-:W-:Y:S02]  /*3380*/  SEL R4, R34, R4, !P0 ;  /* 0x0000000422047207 */ /* 0x000fe40004000000 */
[----:B------:R-:W-:-:S03]  /*3390*/  SEL R5, R35, R5, !P0 ;  /* 0x0000000523057207 */ /* 0x000fc60004000000 */
[----:B-1----:R-:W-:-:S05]  /*33a0*/  IMAD.WIDE.U32 R6, R27, 0x4, R4 ;  /* 0x000000041b067825 */ /* 0x002fca00078e0004 */
        /* <DEDUP_REMOVED lines=11> */
.L_x_87:
[----:B------:R-:W-:-:S07]  /*3460*/  IMAD.MOV.U32 R6, RZ, RZ, 0x1 ;  /* 0x00000001ff067424 */ /* 0x000fce00078e00ff */
.L_x_88:
[----:B------:R-:W-:Y:S05]  /*3470*/  BSYNC.RECONVERGENT B0 ;  /* 0x0000000000007941 */ /* 0x000fea0003800200 */
.L_x_86:
[----:B------:R-:W-:-:S04]  /*3480*/  ISETP.GT.U32.AND P0, PT, R29, 0x5, PT ;  /* 0x000000051d00780c */ /* 0x000fc80003f04070 */
[----:B------:R-:W-:-:S13]  /*3490*/  ISETP.GT.U32.OR P0, PT, R31, 0x7, P0 ;  /* 0x000000071f00780c */ /* 0x000fda0000704470 */
        /* <DEDUP_REMOVED lines=10> */
.L_x_90:
[----:B------:R-:W-:-:S07]  /*3540*/  IMAD.MOV.U32 R7, RZ, RZ, 0x1 ;  /* 0x00000001ff077424 */ /* 0x000fce00078e00ff */
.L_x_91:
[----:B------:R-:W-:Y:S05]  /*3550*/  BSYNC.RECONVERGENT B0 ;  /* 0x0000000000007941 */ /* 0x000fea0003800200 */
.L_x_89:
[----:B------:R-:W-:-:S04]  /*3560*/  ISETP.NE.AND P0, PT, R7, R6, PT ;  /* 0x000000060700720c */ /* 0x000fc80003f05270 */
[----:B------:R-:W-:-:S13]  /*3570*/  ISETP.EQ.OR P0, PT, R7, RZ, P0 ;  /* 0x000000ff0700720c */ /* 0x000fda0000702670 */
[----:B------:R-:W-:Y:S05]  /*3580*/  @P0 BRA `(.L_x_34) ;  /* 0x0000005000440947 */ /* 0x000fea0003800000 */
[----:B------:R-:W-:Y:S01]  /*3590*/  ISETP.NE.AND P0, PT, R3, 0x16, PT ;  /* 0x000000160300780c */ /* 0x000fe20003f05270 */
[----:B------:R-:W-:-:S03]  /*35a0*/  IMAD R33, R31, 0x8, R29 ;  /* 0x000000081f217824 */ /* 0x000fc600078e021d */
[----:B------:R-:W-:Y:S01]  /*35b0*/  ISETP.EQ.AND P0, PT, R6, 0x2, P0 ;  /* 0x000000020600780c */ /* 0x000fe20000702270 */
        /* <DEDUP_REMOVED lines=24> */
.L_x_95:
[----:B------:R-:W-:-:S04]  /*3740*/  ISETP.NE.AND P2, PT, R6, 0x16, PT ;  /* 0x000000160600780c */ /* 0x000fc80003f45270 */
[----:B------:R-:W-:-:S13]  /*3750*/  ISETP.EQ.OR P2, PT, R6, 0x2, !P2 ;  /* 0x000000020600780c */ /* 0x000fda0005742670 */
[----:B------:R-:W-:Y:S05]  /*3760*/  @P2 BRA `(.L_x_98) ;  /* 0x0000000000082947 */ /* 0x000fea0003800000 */
.L_x_97:
[----:B------:R-:W-:-:S04]  /*3770*/  ISETP.NE.AND P2, PT, R6, 0xb, PT ;  /* 0x0000000b0600780c */ /* 0x000fc80003f45270 */
[----:B------:R-:W-:-:S09]  /*3780*/  SEL R8, RZ, 0x1, P2 ;  /* 0x00000001ff087807 */ /* 0x000fd20001000000 */
.L_x_98:
        /* <DEDUP_REMOVED lines=9> */
.L_x_96:
[----:B------:R-:W-:Y:S05]  /*3820*/  BSYNC.RELIABLE B1 ;  /* 0x0000000000017941 */ /* 0x000fea0003800100 */
.L_x_94:
[----:B------:R-:W-:-:S13]  /*3830*/  ISETP.EQ.OR P0, PT, R3, 0xb, !P0 ;  /* 0x0000000b0300780c */ /* 0x000fda0004702670 */
[----:B------:R-:W-:Y:S05]  /*3840*/  @P0 BRA `(.L_x_99) ;  /* 0x0000000000700947 */ /* 0x000fea0003800000 */
.L_x_93:
[----:B------:R-:W-:-:S04]  /*3850*/  IMAD.IADD R6, R28, 0x1, R31 ;  /* 0x000000011c067824 */ /* 0x000fc800078e021f */
[----:B------:R-:W-:Y:S01]  /*3860*/  IMAD.SHL.U32 R7, R6, 0x4, RZ ;  /* 0x0000000406077824 */ /* 0x000fe200078e00ff */
[----:B------:R-:W-:-:S04]  /*3870*/  IADD3 R6, PT, PT, R29, 0x2, R29 ;  /* 0x000000021d067810 */ /* 0x000fc80007ffe01d */
[----:B------:R-:W-:-:S04]  /*3880*/  LOP3.LUT R7, R7, 0x38, RZ, 0xc0, !PT ;  /* 0x0000003807077812 */ /* 0x000fc800078ec0ff */
        /* <DEDUP_REMOVED lines=16> */
.L_x_101:
[----:B------:R-:W-:-:S07]  /*3990*/  IMAD.MOV.U32 R4, RZ, RZ, 0x1 ;  /* 0x00000001ff047424 */ /* 0x000fce00078e00ff */
.L_x_102:
[----:B------:R-:W-:Y:S05]  /*39a0*/  BSYNC.RECONVERGENT B1 ;  /* 0x0000000000017941 */ /* 0x000fea0003800200 */
.L_x_100:
[----:B------:R-:W-:Y:S02]  /*39b0*/  ISETP.NE.AND P0, PT, R3, 0x2, PT ;  /* 0x000000020300780c */ /* 0x000fe40003f05270 */
[----:B------:R-:W-:-:S04]  /*39c0*/  SEL R3, RZ, 0x1, P1 ;  /* 0x00000001ff037807 */ /* 0x000fc80000800000 */
[----:B------:R-:W-:-:S04]  /*39d0*/  SEL R3, R3, 0x2, P0 ;  /* 0x0000000203037807 */ /* 0x000fc80000000000 */
[----:B------:R-:W-:-:S13]  /*39e0*/  ISETP.NE.AND P0, PT, R3, R4, PT ;  /* 0x000000040300720c */ /* 0x000fda0003f05270 */
[----:B------:R-:W-:Y:S05]  /*39f0*/  @!P0 BREAK.RELIABLE B0 ;  /* 0x0000000000008942 */ /* 0x000fea0003800100 */
[----:B------:R-:W-:Y:S05]  /*3a00*/  @!P0 BRA `(.L_x_34) ;  /* 0x0000004c00248947 */ /* 0x000fea0003800000 */
.L_x_99:
[----:B------:R-:W-:Y:S05]  /*3a10*/  BSYNC.RELIABLE B0 ;  /* 0x0000000000007941 */ /* 0x000fea0003800100 */
.L_x_92:
        /* <DEDUP_REMOVED lines=9> */
.L_x_105:
        /* <DEDUP_REMOVED lines=9> */
.L_x_104:
[----:B------:R-:W-:Y:S01]  /*3b40*/  MOV R6, 0x40 ;  /* 0x0000004000067802 */ /* 0x000fe20000000f00 */
[----:B------:R-:W-:Y:S02]  /*3b50*/  IMAD.MOV.U32 R4, RZ, RZ, 0x138 ;  /* 0x00000138ff047424 */ /* 0x000fe400078e00ff */
[----:B------:R-:W-:-:S03]  /*3b60*/  IMAD.MOV.U32 R5, RZ, RZ, RZ ;  /* 0x000000ffff057224 */ /* 0x000fc600078e00ff */
[----:B------:R-:W0:Y:S04]  /*3b70*/  LDC.64 R6, c[0x4][R6] ;  /* 0x0100000006067b82 */ /* 0x000e280000000a00 */
[----:B------:R-:W-:-:S07]  /*3b80*/  LEPC R20, `(.L_x_107) ;  /* 0x000000001014794e */ /* 0x000fce0000000000 */
[----:B0-----:R-:W-:Y:S05]  /*3b90*/  CALL.ABS.NOINC R6 ;  /* 0x0000000006007343 */ /* 0x001fea0003c00000 */
.L_x_107:
        /* <DEDUP_REMOVED lines=10> */
.L_x_106:
[----:B------:R-:W-:Y:S05]  /*3c40*/  BSYNC.RECONVERGENT B6 ;  /* 0x0000000000067941 */ /* 0x000fea0003800200 */
.L_x_103:
[----:B-1---5:R-:W2:Y:S04]  /*3c50*/  LD.E.64 R6, desc[UR36][R34.64+0x120] ;  /* 0x0001202422067980 */ /* 0x022ea8000c101b00 */
[----:B------:R-:W-:Y:S04]  /*3c60*/  ST.E desc[UR36][R34.64+0x100], RZ ;  /* 0x000100ff22007985 */ /* 0x000fe8000c101924 */
[----:B------:R-:W-:Y:S04]  /*3c70*/  ST.E.64 desc[UR36][R34.64+0x108], RZ ;  /* 0x000108ff22007985 */ /* 0x000fe8000c101b24 */
[----:B------:R-:W-:Y:S04]  /*3c80*/  ST.E.64 desc[UR36][R34.64+0x110], RZ ;  /* 0x000110ff22007985 */ /* 0x000fe8000c101b24 */
[----:B--2---:R-:W2:Y:S04]  /*3c90*/  LD.E R3, desc[UR36][R6.64] ;  /* 0x0000002406037980 */ /* 0x004ea8000c101900 */
[----:B--2---:R0:W-:Y:S04]  /*3ca0*/  ST.E desc[UR36][R34.64], R3 ;  /* 0x0000000322007985 */ /* 0x0041e8000c101924 */
[----:B------:R-:W2:Y:S04]  /*3cb0*/  LD.E R5, desc[UR36][R6.64+0x4] ;  /* 0x0000042406057980 */ /* 0x000ea8000c101900 */
        /* <DEDUP_REMOVED lines=114> */
[----:B---3--:R3:W-:Y:S04]  /*43e0*/  ST.E desc[UR36][R34.64+0xe8], R13 ;  /* 0x0000e80d22007985 */ /* 0x0087e8000c101924 */
[----:B----4-:R-:W4:Y:S04]  /*43f0*/  LD.E R15, desc[UR36][R6.64+0xec] ;  /* 0x0000ec24060f7980 */ /* 0x010f28000c101900 */
[----:B----4-:R-:W-:Y:S04]  /*4400*/  ST.E desc[UR36][R34.64+0xec], R15 ;  /* 0x0000ec0f22007985 */ /* 0x010fe8000c101924 */
[----:B0-----:R-:W4:Y:S04]  /*4410*/  LD.E R3, desc[UR36][R6.64+0xf0] ;  /* 0x0000f02406037980 */ /* 0x001f28000c101900 */
[----:B----4-:R0:W-:Y:S04]  /*4420*/  ST.E desc[UR36][R34.64+0xf0], R3 ;  /* 0x0000f00322007985 */ /* 0x0101e8000c101924 */
[----:B------:R-:W4:Y:S04]  /*4430*/  LD.E R21, desc[UR36][R6.64+0xf4] ;  /* 0x0000f42406157980 */ /* 0x000f28000c101900 */
[----:B----4-:R-:W-:Y:S04]  /*4440*/  ST.E desc[UR36][R34.64+0xf4], R21 ;  /* 0x0000f41522007985 */ /* 0x010fe8000c101924 */
[----:B-1----:R-:W4:Y:S04]  /*4450*/  LD.E R9, desc[UR36][R6.64+0xf8] ;  /* 0x0000f82406097980 */ /* 0x002f28000c101900 */
[----:B----4-:R1:W-:Y:S04]  /*4460*/  ST.E desc[UR36][R34.64+0xf8], R9 ;  /* 0x0000f80922007985 */ /* 0x0103e8000c101924 */
[----:B--2---:R-:W2:Y:S04]  /*4470*/  LD.E R11, desc[UR36][R6.64+0xfc] ;  /* 0x0000fc24060b7980 */ /* 0x004ea8000c101900 */
[----:B--2---:R2:W-:Y:S04]  /*4480*/  ST.E desc[UR36][R34.64+0xfc], R11 ;  /* 0x0000fc0b22007985 */ /* 0x0045e8000c101924 */
[----:B------:R-:W3:Y:S01]  /*4490*/  LD.E R0, desc[UR36][R6.64+0x100] ;  /* 0x0001002406007980 */ /* 0x000ee2000c101900 */
[----:B------:R-:W-:-:S04]  /*44a0*/  IMAD.WIDE.U32 R4, R27, 0x4, R34 ;  /* 0x000000041b047825 */ /* 0x000fc800078e0022 */
[----:B------:R-:W-:-:S04]  /*44b0*/  IMAD.IADD R28, R28, 0x1, R31 ;  /* 0x000000011c1c7824 */ /* 0x000fc800078e021f */
[----:B------:R-:W-:Y:S02]  /*44c0*/  IMAD.SHL.U32 R28, R28, 0x4, RZ ;  /* 0x000000041c1c7824 */ /* 0x000fe400078e00ff */
[----:B---3--:R-:W-:-:S05]  /*44d0*/  VIADD R13, R0, 0x1 ;  /* 0x00000001000d7836 */ /* 0x008fca0000000000 */
[----:B------:R-:W-:Y:S04]  /*44e0*/  ST.E desc[UR36][R6.64+0x100], R13 ;  /* 0x0001000d06007985 */ /* 0x000fe8000c101924 */
[----:B------:R3:W-:Y:S04]  /*44f0*/  ST.E desc[UR36][R34.64+0x12c], R19 ;  /* 0x00012c1322007985 */ /* 0x0007e8000c101924 */
[----:B0-----:R-:W4:Y:S01]  /*4500*/  LD.E R3, desc[UR36][R4.64] ;  /* 0x0000002404037980 */ /* 0x001f22000c101900 */
[----:B------:R-:W-:Y:S01]  /*4510*/  IADD3 R29, PT, PT, R29, 0x2, R29 ;  /* 0x000000021d1d7810 */ /* 0x000fe20007ffe01d */
[----:B-1----:R-:W-:Y:S01]  /*4520*/  IMAD.WIDE.U32 R8, R33, 0x4, R34 ;  /* 0x0000000421087825 */ /* 0x002fe200078e0022 */
[----:B------:R-:W-:-:S03]  /*4530*/  LOP3.LUT R28, R28, 0x38, RZ, 0xc0, !PT ;  /* 0x000000381c1c7812 */ /* 0x000fc600078ec0ff */
[----:B------:R-:W-:Y:S01]  /*4540*/  IMAD.MOV.U32 R0, RZ, RZ, 0x1 ;  /* 0x00000001ff007424 */ /* 0x000fe200078e00ff */
[----:B--2---:R-:W-:Y:S01]  /*4550*/  LEA.HI R11, R29, R28, RZ, 0x1f ;  /* 0x0000001c1d0b7211 */ /* 0x004fe200078ff8ff */
[----:B---3--:R-:W-:-:S04]  /*4560*/  VIADD R19, R19, 0x1 ;  /* 0x0000000113137836 */ /* 0x008fc80000000000 */
[----:B------:R-:W-:Y:S01]  /*4570*/  IMAD.WIDE.U32 R10, R11, 0x4, R34 ;  /* 0x000000040b0a7825 */ /* 0x000fe200078e0022 */
[----:B----4-:R1:W-:Y:S04]  /*4580*/  ST.E desc[UR36][R8.64+0x8], R3 ;  /* 0x0000080308007985 */ /* 0x0103e8000c101924 */
[----:B------:R1:W-:Y:S04]  /*4590*/  ST.E desc[UR36][R4.64], RZ ;  /* 0x000000ff04007985 */ /* 0x0003e8000c101924 */
[----:B------:R1:W-:Y:S01]  /*45a0*/  ST.E desc[UR36][R10.64], RZ ;  /* 0x000000ff0a007985 */ /* 0x0003e2000c101924 */
[----:B------:R-:W-:Y:S05]  /*45b0*/  BRA `(.L_x_34) ;  /* 0x0000004000387947 */ /* 0x000fea0003800000 */
.L_x_35:
[----:B------:R-:W-:-:S13]  /*45c0*/  ISETP.NE.AND P0, PT, R3, RZ, PT ;  /* 0x000000ff0300720c */ /* 0x000fda0003f05270 */
[----:B------:R-:W-:Y:S05]  /*45d0*/  @!P0 BRA `(.L_x_34) ;  /* 0x0000004000308947 */ /* 0x000fea0003800000 */
[----:B------:R-:W-:-:S04]  /*45e0*/  ISETP.NE.U32.AND P0, PT, R4, RZ, PT ;  /* 0x000000ff0400720c */ /* 0x000fc80003f05070 */
[----:B------:R-:W-:-:S04]  /*45f0*/  ISETP.NE.AND.EX P0, PT, R5, RZ, PT, P0 ;  /* 0x000000ff0500720c */ /* 0x000fc80003f05300 */
[----:B------:R-:W-:Y:S02]  /*4600*/  SEL R6, R34, R4, !P0 ;  /* 0x0000000422067207 */ /* 0x000fe40004000000 */
[----:B------:R-:W-:-:S03]  /*4610*/  SEL R7, R35, R5, !P0 ;  /* 0x0000000523077207 */ /* 0x000fc60004000000 */
[----:B------:R-:W-:-:S06]  /*4620*/  IMAD.WIDE.U32 R8, R27, 0x4, R6 ;  /* 0x000000041b087825 */ /* 0x000fcc00078e0006 */
[----:B------:R-:W2:Y:S01]  /*4630*/  LD.E R9, desc[UR36][R8.64] ;  /* 0x0000002408097980 */ /* 0x000ea2000c101900 */
[----:B------:R-:W-:Y:S01]  /*4640*/  BSSY.RECONVERGENT B0, `(.L_x_108) ;  /* 0x000000c000007945 */ /* 0x000fe20003800200 */
        /* <DEDUP_REMOVED lines=10> */
.L_x_109:
[----:B------:R-:W-:-:S07]  /*46f0*/  IMAD.MOV.U32 R3, RZ, RZ, 0x1 ;  /* 0x00000001ff037424 */ /* 0x000fce00078e00ff */
.L_x_110:
[----:B------:R-:W-:Y:S05]  /*4700*/  BSYNC.RECONVERGENT B0 ;  /* 0x0000000000007941 */ /* 0x000fea0003800200 */
.L_x_108:
[----:B------:R-:W-:Y:S01]  /*4710*/  ISETP.GT.U32.AND P0, PT, R10, 0x7, PT ;  /* 0x000000070a00780c */ /* 0x000fe20003f04070 */
[----:B------:R-:W-:Y:S03]  /*4720*/  BSSY.RECONVERGENT B7, `(.L_x_111) ;  /* 0x00000cc000077945 */ /* 0x000fe60003800200 */
        /* <DEDUP_REMOVED lines=11> */
.L_x_114:
[----:B------:R-:W-:-:S07]  /*47e0*/  IMAD.MOV.U32 R8, RZ, RZ, 0x1 ;  /* 0x00000001ff087424 */ /* 0x000fce00078e00ff */
.L_x_115:
[----:B------:R-:W-:Y:S05]  /*47f0*/  BSYNC.RECONVERGENT B0 ;  /* 0x0000000000007941 */ /* 0x000fea0003800200 */
.L_x_113:
        /* <DEDUP_REMOVED lines=19> */
.L_x_118:
        /* <DEDUP_REMOVED lines=9> */
.L_x_117:
[----:B------:R-:W-:Y:S01]  /*49c0*/  MOV R6, 0x40 ;  /* 0x0000004000067802 */ /* 0x000fe20000000f00 */
[----:B------:R-:W-:Y:S02]  /*49d0*/  IMAD.MOV.U32 R4, RZ, RZ, 0x138 ;  /* 0x00000138ff047424 */ /* 0x000fe400078e00ff */
[----:B------:R-:W-:-:S03]  /*49e0*/  IMAD.MOV.U32 R5, RZ, RZ, RZ ;  /* 0x000000ffff057224 */ /* 0x000fc600078e00ff */
[----:B------:R-:W0:Y:S04]  /*49f0*/  LDC.64 R6, c[0x4][R6] ;  /* 0x0100000006067b82 */ /* 0x000e280000000a00 */
[----:B------:R-:W-:-:S07]  /*4a00*/  LEPC R20, `(.L_x_120) ;  /* 0x000000001014794e */ /* 0x000fce0000000000 */
[----:B0-----:R-:W-:Y:S05]  /*4a10*/  CALL.ABS.NOINC R6 ;  /* 0x0000000006007343 */ /* 0x001fea0003c00000 */
.L_x_120:
        /* <DEDUP_REMOVED lines=10> */
.L_x_119:
[----:B------:R-:W-:Y:S05]  /*4ac0*/  BSYNC.RECONVERGENT B6 ;  /* 0x0000000000067941 */ /* 0x000fea0003800200 */
.L_x_116:
        /* <DEDUP_REMOVED lines=145> */
.L_x_112:
[----:B------:R-:W-:Y:S05]  /*53e0*/  BSYNC.RECONVERGENT B7 ;  /* 0x0000000000077941 */ /* 0x000fea0003800200 */
.L_x_111:
        /* <DEDUP_REMOVED lines=16> */
.L_x_122:
[----:B------:R-:W-:-:S07]  /*54f0*/  IMAD.MOV.U32 R3, RZ, RZ, 0x1 ;  /* 0x00000001ff037424 */ /* 0x000fce00078e00ff */
.L_x_123:
[----:B------:R-:W-:Y:S05]  /*5500*/  BSYNC.RECONVERGENT B0 ;  /* 0x0000000000007941 */ /* 0x000fea0003800200 */
.L_x_121:
[----:B------:R-:W-:Y:S01]  /*5510*/  ISETP.NE.AND P0, PT, R29, 0x7, PT ;  /* 0x000000071d00780c */ /* 0x000fe20003f05270 */
[----:B------:R-:W-:Y:S03]  /*5520*/  BSSY.RECONVERGENT B7, `(.L_x_124) ;  /* 0x00000cd000077945 */ /* 0x000fe60003800200 */
[----:B------:R-:W-:-:S13]  /*5530*/  ISETP.GT.U32.OR P0, PT, R31, 0x37, !P0 ;  /* 0x000000371f00780c */ /* 0x000fda0004704470 */
        /* <DEDUP_REMOVED lines=10> */
.L_x_127:
[----:B------:R-:W-:-:S07]  /*55e0*/  IMAD.MOV.U32 R8, RZ, RZ, 0x1 ;  /* 0x00000001ff087424 */ /* 0x000fce00078e00ff */
.L_x_128:
[----:B------:R-:W-:Y:S05]  /*55f0*/  BSYNC.RECONVERGENT B0 ;  /* 0x0000000000007941 */ /* 0x000fea0003800200 */
.L_x_126:
        /* <DEDUP_REMOVED lines=20> */
.L_x_131:
        /* <DEDUP_REMOVED lines=9> */
.L_x_130:
[----:B------:R-:W-:Y:S01]  /*57d0*/  MOV R6, 0x40 ;  /* 0x0000004000067802 */ /* 0x000fe20000000f00 */
[----:B------:R-:W-:Y:S02]  /*57e0*/  IMAD.MOV.U32 R4, RZ, RZ, 0x138 ;  /* 0x00000138ff047424 */ /* 0x000fe400078e00ff */
[----:B------:R-:W-:-:S03]  /*57f0*/  IMAD.MOV.U32 R5, RZ, RZ, RZ ;  /* 0x000000ffff057224 */ /* 0x000fc600078e00ff */
[----:B------:R-:W0:Y:S04]  /*5800*/  LDC.64 R6, c[0x4][R6] ;  /* 0x0100000006067b82 */ /* 0x000e280000000a00 */
[----:B------:R-:W-:-:S07]  /*5810*/  LEPC R20, `(.L_x_133) ;  /* 0x000000001014794e */ /* 0x000fce0000000000 */
[----:B0-----:R-:W-:Y:S05]  /*5820*/  CALL.ABS.NOINC R6 ;  /* 0x0000000006007343 */ /* 0x001fea0003c00000 */
.L_x_133:
        /* <DEDUP_REMOVED lines=10> */
.L_x_132:
[----:B------:R-:W-:Y:S05]  /*58d0*/  BSYNC.RECONVERGENT B6 ;  /* 0x0000000000067941 */ /* 0x000fea0003800200 */
.L_x_129:
        /* <DEDUP_REMOVED lines=145> */
.L_x_125:
[----:B------:R-:W-:Y:S05]  /*61f0*/  BSYNC.RECONVERGENT B7 ;  /* 0x0000000000077941 */ /* 0x000fea0003800200 */
.L_x_124:
        /* <DEDUP_REMOVED lines=18> */
.L_x_135:
[----:B------:R-:W-:-:S07]  /*6320*/  IMAD.MOV.U32 R10, RZ, RZ, 0x1 ;  /* 0x00000001ff0a7424 */ /* 0x000fce00078e00ff */
.L_x_136:
[----:B------:R-:W-:Y:S05]  /*6330*/  BSYNC.RECONVERGENT B0 ;  /* 0x0000000000007941 */ /* 0x000fea0003800200 */
.L_x_134:
        /* <DEDUP_REMOVED lines=13> */
.L_x_140:
[----:B------:R-:W-:-:S07]  /*6410*/  IMAD.MOV.U32 R9, RZ, RZ, 0x1 ;  /* 0x00000001ff097424 */ /* 0x000fce00078e00ff */
.L_x_141:
[----:B------:R-:W-:Y:S05]  /*6420*/  BSYNC.RECONVERGENT B0 ;  /* 0x0000000000007941 */ /* 0x000fea0003800200 */
.L_x_139:
[----:B------:R-:W-:-:S04]  /*6430*/  ISETP.NE.AND P0, PT, R9, R10, PT ;  /* 0x0000000a0900720c */ /* 0x000fc80003f05270 */
[----:B------:R-:W-:-:S13]  /*6440*/  ISETP.EQ.OR P0, PT, R9, RZ, P0 ;  /* 0x000000ff0900720c */ /* 0x000fda0000702670 */
[----:B------:R-:W-:Y:S05]  /*6450*/  @P0 BRA `(.L_x_138) ;  /* 0x0000001000080947 */ /* 0x000fea0003800000 */
[----:B------:R-:W-:-:S04]  /*6460*/  IMAD R11, R33, 0x8, R29 ;  /* 0x00000008210b7824 */ /* 0x000fc800078e021d */
[----:B------:R-:W-:-:S04]  /*6470*/  VIADD R32, R11, 0xfffffffe ;  /* 0xfffffffe0b207836 */ /* 0x000fc80000000000 */
[----:B------:R-:W-:-:S06]  /*6480*/  IMAD.WIDE.U32 R8, R32, 0x4, R6 ;  /* 0x0000000420087825 */ /* 0x000fcc00078e0006 */
[----:B------:R-:W2:Y:S02]  /*6490*/  LD.E R8, desc[UR36][R8.64] ;  /* 0x0000002408087980 */ /* 0x000ea4000c101900 */
[----:B--2---:R-:W-:-:S13]  /*64a0*/  ISETP.NE.AND P0, PT, R8, RZ, PT ;  /* 0x000000ff0800720c */ /* 0x004fda0003f05270 */
[----:B------:R-:W-:Y:S05]  /*64b0*/  @P0 BRA `(.L_x_138) ;  /* 0x0000000c00f00947 */ /* 0x000fea0003800000 */
[----:B------:R-:W-:Y:S02]  /*64c0*/  ISETP.EQ.AND P0, PT, R10, 0x1, PT ;  /* 0x000000010a00780c */ /* 0x000fe40003f02270 */
[----:B------:R-:W-:-:S13]  /*64d0*/  ISETP.NE.AND P2, PT, R3, 0xb, PT ;  /* 0x0000000b0300780c */ /* 0x000fda0003f45270 */
[----:B------:R-:W-:Y:S05]  /*64e0*/  @P2 BRA P0, `(.L_x_138) ;  /* 0x0000000c00e42947 */ /* 0x000fea0000000000 */
[C---:B------:R-:W-:Y:S01]  /*64f0*/  ISETP.NE.AND P3, PT, R3.reuse, 0x16, PT ;  /* 0x000000160300780c */ /* 0x040fe20003f65270 */
[----:B------:R-:W-:Y:S01]  /*6500*/  BSSY.RELIABLE B0, `(.L_x_142) ;  /* 0x000003d000007945 */ /* 0x000fe20003800100 */
[----:B------:R-:W-:-:S11]  /*6510*/  ISETP.NE.AND P0, PT, R3, 0x16, PT ;  /* 0x000000160300780c */ /* 0x000fd60003f05270 */
[----:B------:R-:W-:Y:S05]  /*6520*/  @P2 BRA P3, `(.L_x_143) ;  /* 0x0000000000782947 */ /* 0x000fea0001800000 */
[----:B------:R-:W-:-:S04]  /*6530*/  VIADD R9, R11, 0xfffffff7 ;  /* 0xfffffff70b097836 */ /* 0x000fc80000000000 */
[----:B------:R-:W-:-:S06]  /*6540*/  IMAD.WIDE.U32 R8, R9, 0x4, R6 ;  /* 0x0000000409087825 */ /* 0x000fcc00078e0006 */
        /* <DEDUP_REMOVED lines=11> */
.L_x_145:
[----:B------:R-:W-:-:S04]  /*6600*/  ISETP.NE.AND P2, PT, R8, 0x16, PT ;  /* 0x000000160800780c */ /* 0x000fc80003f45270 */
[----:B------:R-:W-:-:S13]  /*6610*/  ISETP.EQ.OR P2, PT, R8, 0x2, !P2 ;  /* 0x000000020800780c */ /* 0x000fda0005742670 */
[----:B------:R-:W-:Y:S05]  /*6620*/  @P2 BRA `(.L_x_148) ;  /* 0x0000000000082947 */ /* 0x000fea0003800000 */
.L_x_147:
[----:B------:R-:W-:-:S04]  /*6630*/  ISETP.NE.AND P2, PT, R8, 0xb, PT ;  /* 0x0000000b0800780c */ /* 0x000fc80003f45270 */
[----:B------:R-:W-:-:S09]  /*6640*/  SEL R10, RZ, 0x1, P2 ;  /* 0x00000001ff0a7807 */ /* 0x000fd20001000000 */
.L_x_148:
        /* <DEDUP_REMOVED lines=9> */
.L_x_146:
[----:B------:R-:W-:Y:S05]  /*66e0*/  BSYNC.RELIABLE B1 ;  /* 0x0000000000017941 */ /* 0x000fea0003800100 */
.L_x_144:
[----:B------:R-:W-:-:S13]  /*66f0*/  ISETP.EQ.OR P0, PT, R3, 0xb, !P0 ;  /* 0x0000000b0300780c */ /* 0x000fda0004702670 */
[----:B------:R-:W-:Y:S05]  /*6700*/  @P0 BRA `(.L_x_149) ;  /* 0x0000000000700947 */ /* 0x000fea0003800000 */
.L_x_143:
[----:B------:R-:W-:Y:S01]  /*6710*/  IMAD.IADD R8, R28, 0x1, R33 ;  /* 0x000000011c087824 */ /* 0x000fe200078e0221 */
[----:B------:R-:W-:-:S03]  /*6720*/  IADD3 R9, PT, PT, R29, -0x2, R29 ;  /* 0xfffffffe1d097810 */ /* 0x000fc60007ffe01d */
[----:B------:R-:W-:-:S05]  /*6730*/  IMAD.SHL.U32 R8, R8, 0x4, RZ ;  /* 0x0000000408087824 */ /* 0x000fca00078e00ff */
        /* <DEDUP_REMOVED lines=17> */
.L_x_151:
[----:B------:R-:W-:-:S07]  /*6850*/  IMAD.MOV.U32 R6, RZ, RZ, 0x1 ;  /* 0x00000001ff067424 */ /* 0x000fce00078e00ff */
.L_x_152:
[----:B------:R-:W-:Y:S05]  /*6860*/  BSYNC.RECONVERGENT B1 ;  /* 0x0000000000017941 */ /* 0x000fea0003800200 */
.L_x_150:
[----:B------:R-:W-:Y:S02]  /*6870*/  ISETP.NE.AND P0, PT, R3, 0x2, PT ;  /* 0x000000020300780c */ /* 0x000fe40003f05270 */
[----:B------:R-:W-:-:S04]  /*6880*/  SEL R3, RZ, 0x1, P1 ;  /* 0x00000001ff037807 */ /* 0x000fc80000800000 */
[----:B------:R-:W-:-:S04]  /*6890*/  SEL R3, R3, 0x2, P0 ;  /* 0x0000000203037807 */ /* 0x000fc80000000000 */
[----:B------:R-:W-:-:S13]  /*68a0*/  ISETP.NE.AND P0, PT, R3, R6, PT ;  /* 0x000000060300720c */ /* 0x000fda0003f05270 */
[----:B------:R-:W-:Y:S05]  /*68b0*/  @!P0 BREAK.RELIABLE B0 ;  /* 0x0000000000008942 */ /* 0x000fea0003800100 */
[----:B------:R-:W-:Y:S05]  /*68c0*/  @!P0 BRA `(.L_x_138) ;  /* 0x0000000800ec8947 */ /* 0x000fea0003800000 */
.L_x_149:
[----:B------:R-:W-:Y:S05]  /*68d0*/  BSYNC.RELIABLE B0 ;  /* 0x0000000000007941 */ /* 0x000fea0003800100 */
.L_x_142:
        /* <DEDUP_REMOVED lines=9> */
.L_x_155:
        /* <DEDUP_REMOVED lines=9> */
.L_x_154:
[----:B------:R-:W-:Y:S01]  /*6a00*/  MOV R6, 0x40 ;  /* 0x0000004000067802 */ /* 0x000fe20000000f00 */
[----:B------:R-:W-:Y:S02]  /*6a10*/  IMAD.MOV.U32 R4, RZ, RZ, 0x138 ;  /* 0x00000138ff047424 */ /* 0x000fe400078e00ff */
[----:B------:R-:W-:-:S03]  /*6a20*/  IMAD.MOV.U32 R5, RZ, RZ, RZ ;  /* 0x000000ffff057224 */ /* 0x000fc600078e00ff */
[----:B------:R-:W0:Y:S04]  /*6a30*/  LDC.64 R6, c[0x4][R6] ;  /* 0x0100000006067b82 */ /* 0x000e280000000a00 */
[----:B------:R-:W-:-:S07]  /*6a40*/  LEPC R20, `(.L_x_157) ;  /* 0x000000001014794e */ /* 0x000fce0000000000 */
[----:B0-----:R-:W-:Y:S05]  /*6a50*/  CALL.ABS.NOINC R6 ;  /* 0x0000000006007343 */ /* 0x001fea0003c00000 */
.L_x_157:
        /* <DEDUP_REMOVED lines=10> */
.L_x_156:
[----:B------:R-:W-:Y:S05]  /*6b00*/  BSYNC.RECONVERGENT B6 ;  /* 0x0000000000067941 */ /* 0x000fea0003800200 */
.L_x_153:
        /* <DEDUP_REMOVED lines=151> */
.L_x_138:
[----:B------:R-:W-:Y:S05]  /*7480*/  BSYNC.RECONVERGENT B7 ;  /* 0x0000000000077941 */ /* 0x000fea0003800200 */
.L_x_137:
        /* <DEDUP_REMOVED lines=16> */
.L_x_159:
[----:B------:R-:W-:-:S07]  /*7590*/  IMAD.MOV.U32 R8, RZ, RZ, 0x1 ;  /* 0x00000001ff087424 */ /* 0x000fce00078e00ff */
.L_x_160:
[----:B------:R-:W-:Y:S05]  /*75a0*/  BSYNC.RECONVERGENT B0 ;  /* 0x0000000000007941 */ /* 0x000fea0003800200 */
.L_x_158:
        /* <DEDUP_REMOVED lines=12> */
.L_x_162:
[----:B------:R-:W-:-:S07]  /*7670*/  IMAD.MOV.U32 R7, RZ, RZ, 0x1 ;  /* 0x00000001ff077424 */ /* 0x000fce00078e00ff */
.L_x_163:
[----:B------:R-:W-:Y:S05]  /*7680*/  BSYNC.RECONVERGENT B0 ;  /* 0x0000000000007941 */ /* 0x000fea0003800200 */
.L_x_161:
[----:B------:R-:W-:-:S04]  /*7690*/  ISETP.NE.AND P0, PT, R7, R8, PT ;  /* 0x000000080700720c */ /* 0x000fc80003f05270 */
[----:B------:R-:W-:-:S13]  /*76a0*/  ISETP.EQ.OR P0, PT, R7, RZ, P0 ;  /* 0x000000ff0700720c */ /* 0x000fda0000702670 */
[----:B------:R-:W-:Y:S05]  /*76b0*/  @P0 BRA `(.L_x_34) ;  /* 0x0000000c00f80947 */ /* 0x000fea0003800000 */
[----:B------:R-:W-:-:S04]  /*76c0*/  IMAD R31, R33, 0x8, R29 ;  /* 0x00000008211f7824 */ /* 0x000fc800078e021d */
[----:B------:R-:W-:-:S05]  /*76d0*/  IMAD.WIDE.U32 R6, R31, 0x4, R4 ;  /* 0x000000041f067825 */ /* 0x000fca00078e0004 */
        /* <DEDUP_REMOVED lines=21> */
.L_x_167:
[----:B------:R-:W-:-:S04]  /*7830*/  ISETP.NE.AND P2, PT, R6, 0x16, PT ;  /* 0x000000160600780c */ /* 0x000fc80003f45270 */
[----:B------:R-:W-:-:S13]  /*7840*/  ISETP.EQ.OR P2, PT, R6, 0x2, !P2 ;  /* 0x000000020600780c */ /* 0x000fda0005742670 */
[----:B------:R-:W-:Y:S05]  /*7850*/  @P2 BRA `(.L_x_170) ;  /* 0x0000000000082947 */ /* 0x000fea0003800000 */
.L_x_169:
[----:B------:R-:W-:-:S04]  /*7860*/  ISETP.NE.AND P2, PT, R6, 0xb, PT ;  /* 0x0000000b0600780c */ /* 0x000fc80003f45270 */
[----:B------:R-:W-:-:S09]  /*7870*/  SEL R8, RZ, 0x1, P2 ;  /* 0x00000001ff087807 */ /* 0x000fd20001000000 */
.L_x_170:
        /* <DEDUP_REMOVED lines=9> */
.L_x_168:
[----:B------:R-:W-:Y:S05]  /*7910*/  BSYNC.RELIABLE B1 ;  /* 0x0000000000017941 */ /* 0x000fea0003800100 */
.L_x_166:
[----:B------:R-:W-:-:S13]  /*7920*/  ISETP.EQ.OR P0, PT, R3, 0xb, !P0 ;  /* 0x0000000b0300780c */ /* 0x000fda0004702670 */
[----:B------:R-:W-:Y:S05]  /*7930*/  @P0 BRA `(.L_x_171) ;  /* 0x0000000000700947 */ /* 0x000fea0003800000 */
.L_x_165:
[----:B------:R-:W-:Y:S01]  /*7940*/  IMAD.IADD R6, R28, 0x1, R33 ;  /* 0x000000011c067824 */ /* 0x000fe200078e0221 */
[----:B------:R-:W-:-:S03]  /*7950*/  IADD3 R7, PT, PT, R29, 0x2, R29 ;  /* 0x000000021d077810 */ /* 0x000fc60007ffe01d */
        /* <DEDUP_REMOVED lines=18> */
.L_x_173:
[----:B------:R-:W-:-:S07]  /*7a80*/  IMAD.MOV.U32 R4, RZ, RZ, 0x1 ;  /* 0x00000001ff047424 */ /* 0x000fce00078e00ff */
.L_x_174:
[----:B------:R-:W-:Y:S05]  /*7a90*/  BSYNC.RECONVERGENT B1 ;  /* 0x0000000000017941 */ /* 0x000fea0003800200 */
.L_x_172:
[----:B------:R-:W-:Y:S02]  /*7aa0*/  ISETP.NE.AND P0, PT, R3, 0x2, PT ;  /* 0x000000020300780c */ /* 0x000fe40003f05270 */
[----:B------:R-:W-:-:S04]  /*7ab0*/  SEL R3, RZ, 0x1, P1 ;  /* 0x00000001ff037807 */ /* 0x000fc80000800000 */
[----:B------:R-:W-:-:S04]  /*7ac0*/  SEL R3, R3, 0x2, P0 ;  /* 0x0000000203037807 */ /* 0x000fc80000000000 */
[----:B------:R-:W-:-:S13]  /*7ad0*/  ISETP.NE.AND P0, PT, R3, R4, PT ;  /* 0x000000040300720c */ /* 0x000fda0003f05270 */
[----:B------:R-:W-:Y:S05]  /*7ae0*/  @!P0 BREAK.RELIABLE B0 ;  /* 0x0000000000008942 */ /* 0x000fea0003800100 */
[----:B------:R-:W-:Y:S05]  /*7af0*/  @!P0 BRA `(.L_x_34) ;  /* 0x0000000800e88947 */ /* 0x000fea0003800000 */
.L_x_171:
[----:B------:R-:W-:Y:S05]  /*7b00*/  BSYNC.RELIABLE B0 ;  /* 0x0000000000007941 */ /* 0x000fea0003800100 */
.L_x_164:
        /* <DEDUP_REMOVED lines=9> */
.L_x_177:
        /* <DEDUP_REMOVED lines=9> */
.L_x_176:
[----:B------:R-:W-:Y:S01]  /*7c30*/  MOV R6, 0x40 ;  /* 0x0000004000067802 */ /* 0x000fe20000000f00 */
[----:B------:R-:W-:Y:S02]  /*7c40*/  IMAD.MOV.U32 R4, RZ, RZ, 0x138 ;  /* 0x00000138ff047424 */ /* 0x000fe400078e00ff */
[----:B------:R-:W-:-:S03]  /*7c50*/  IMAD.MOV.U32 R5, RZ, RZ, RZ ;  /* 0x000000ffff057224 */ /* 0x000fc600078e00ff */
[----:B------:R-:W0:Y:S04]  /*7c60*/  LDC.64 R6, c[0x4][R6] ;  /* 0x0100000006067b82 */ /* 0x000e280000000a00 */
[----:B------:R-:W-:-:S07]  /*7c70*/  LEPC R20, `(.L_x_179) ;  /* 0x000000001014794e */ /* 0x000fce0000000000 */
[----:B0-----:R-:W-:Y:S05]  /*7c80*/  CALL.ABS.NOINC R6 ;  /* 0x0000000006007343 */ /* 0x001fea0003c00000 */
.L_x_179:
        /* <DEDUP_REMOVED lines=10> */
.L_x_178:
[----:B------:R-:W-:Y:S05]  /*7d30*/  BSYNC.RECONVERGENT B6 ;  /* 0x0000000000067941 */ /* 0x000fea0003800200 */
.L_x_175:
        /* <DEDUP_REMOVED lines=149> */
[----:B------:R0:W-:Y:S02]  /*8690*/  ST.E desc[UR36][R10.64], RZ ;  /* 0x000000ff0a007985 */ /* 0x0001e4000c101924 */
.L_x_34:
[----:B------:R-:W-:Y:S05]  /*86a0*/  BSYNC.RECONVERGENT B8 ;  /* 0x0000000000087941 */ /* 0x000fea0003800200 */
.L_x_33:
[----:B------:R-:W-:Y:S02]  /*86b0*/  ISETP.NE.AND P1, PT, R30, RZ, PT ;  /* 0x000000ff1e00720c */ /* 0x000fe40003f25270 */
[----:B------:R-:W-:-:S05]  /*86c0*/  IADD3 R25, P0, PT, R25, 0x4, RZ ;  /* 0x0000000419197810 */ /* 0x000fca0007f1e0ff */
[----:B------:R-:W-:-:S06]  /*86d0*/  IMAD.X R24, RZ, RZ, R24, P0 ;  /* 0x000000ffff187224 */ /* 0x000fcc00000e0618 */
[----:B------:R-:W-:Y:S05]  /*86e0*/  @P1 BRA `(.L_x_180) ;  /* 0xffffff7800fc1947 */ /* 0x000fea000383ffff */
.L_x_31:
[----:B------:R-:W2:Y:S01]  /*86f0*/  LDC R0, c[0x0][0x390] ;  /* 0x0000e400ff007b82 */ /* 0x000ea20000000800 */
[----:B------:R-:W-:Y:S07]  /*8700*/  WARPSYNC.ALL ;  /* 0x0000000000007948 */ /* 0x000fee0003800000 */
[----:B------:R-:W-:Y:S01]  /*8710*/  BAR.SYNC.DEFER_BLOCKING 0x0 ;  /* 0x0000000000007b1d */ /* 0x000fe20000010000 */
[----:B--2---:R-:W-:-:S13]  /*8720*/  ISETP.NE.AND P0, PT, R0, UR38, PT ;  /* 0x0000002600007c0c */ /* 0x004fda000bf05270 */
[----:B------:R-:W-:Y:S05]  /*8730*/  @!P0 EXIT ;  /* 0x000000000000894d */ /* 0x000fea0003800000 */
[----:B------:R-:W2:Y:S01]  /*8740*/  LD.E R0, desc[UR36][R16.64+0x100] ;  /* 0x0001002410007980 */ /* 0x000ea2000c101900 */
[----:B01----:R-:W-:Y:S02]  /*8750*/  IABS R8, R22 ;  /* 0x0000001600087213 */ /* 0x003fe40000000000 */
[-C--:B--2---:R-:W-:Y:S02]  /*8760*/  IABS R6, R0.reuse ;  /* 0x0000000000067213 */ /* 0x084fe40000000000 */
[-C--:B------:R-:W-:Y:S02]  /*8770*/  IABS R9, R0.reuse ;  /* 0x0000000000097213 */ /* 0x080fe40000000000 */
[----:B------:R-:W0:Y:S01]  /*8780*/  I2F.RP R3, R6 ;  /* 0x0000000600037306 */ /* 0x000e220000209400 */
[----:B------:R-:W-:-:S04]  /*8790*/  LOP3.LUT R22, R22, R0, RZ, 0x3c, !PT ;  /* 0x0000000016167212 */ /* 0x000fc800078e3cff */
[----:B------:R-:W-:-:S03]  /*87a0*/  ISETP.GE.AND P2, PT, R22, RZ, PT ;  /* 0x000000ff1600720c */ /* 0x000fc60003f46270 */
[----:B0-----:R-:W0:Y:S02]  /*87b0*/  MUFU.RCP R3, R3 ;  /* 0x0000000300037308 */ /* 0x001e240000001000 */
[----:B0-----:R-:W-:Y:S02]  /*87c0*/  VIADD R4, R3, 0xffffffe ;  /* 0x0ffffffe03047836 */ /* 0x001fe40000000000 */
[----:B------:R-:W-:-:S04]  /*87d0*/  IMAD.MOV R3, RZ, RZ, -R9 ;  /* 0x000000ffff037224 */ /* 0x000fc800078e0a09 */
[----:B------:R0:W1:Y:S02]  /*87e0*/  F2I.FTZ.U32.TRUNC.NTZ R5, R4 ;  /* 0x0000000400057305 */ /* 0x000064000021f000 */
[----:B0-----:R-:W-:Y:S02]  /*87f0*/  IMAD.MOV.U32 R4, RZ, RZ, RZ ;  /* 0x000000ffff047224 */ /* 0x001fe400078e00ff */
[----:B-1----:R-:W-:-:S04]  /*8800*/  IMAD.MOV R7, RZ, RZ, -R5 ;  /* 0x000000ffff077224 */ /* 0x002fc800078e0a05 */
[----:B------:R-:W-:-:S04]  /*8810*/  IMAD R7, R7, R6, RZ ;  /* 0x0000000607077224 */ /* 0x000fc800078e02ff */
[----:B------:R-:W-:-:S06]  /*8820*/  IMAD.HI.U32 R5, R5, R7, R4 ;  /* 0x0000000705057227 */ /* 0x000fcc00078e0004 */
[----:B------:R-:W-:-:S04]  /*8830*/  IMAD.HI.U32 R5, R5, R8, RZ ;  /* 0x0000000805057227 */ /* 0x000fc800078e00ff */
[----:B------:R-:W-:Y:S01]  /*8840*/  IMAD R3, R5, R3, R8 ;  /* 0x0000000305037224 */ /* 0x000fe200078e0208 */
[----:B------:R-:W-:-:S04]  /*8850*/  IABS R8, R23 ;  /* 0x0000001700087213 */ /* 0x000fc80000000000 */
[----:B------:R-:W-:-:S13]  /*8860*/  ISETP.GT.U32.AND P1, PT, R6, R3, PT ;  /* 0x000000030600720c */ /* 0x000fda0003f24070 */
[----:B------:R-:W-:Y:S02]  /*8870*/  @!P1 IMAD.IADD R3, R3, 0x1, -R6 ;  /* 0x0000000103039824 */ /* 0x000fe400078e0a06 */
[----:B------:R-:W-:Y:S01]  /*8880*/  @!P1 VIADD R5, R5, 0x1 ;  /* 0x0000000105059836 */ /* 0x000fe20000000000 */
[----:B------:R-:W-:Y:S02]  /*8890*/  ISETP.NE.AND P1, PT, R0, RZ, PT ;  /* 0x000000ff0000720c */ /* 0x000fe40003f25270 */
[----:B------:R-:W-:-:S13]  /*88a0*/  ISETP.GE.U32.AND P0, PT, R3, R6, PT ;  /* 0x000000060300720c */ /* 0x000fda0003f06070 */
[----:B------:R-:W-:-:S04]  /*88b0*/  @P0 VIADD R5, R5, 0x1 ;  /* 0x0000000105050836 */ /* 0x000fc80000000000 */
[----:B------:R-:W-:-:S04]  /*88c0*/  IMAD.MOV.U32 R22, RZ, RZ, R5 ;  /* 0x000000ffff167224 */ /* 0x000fc800078e0005 */
[----:B------:R-:W-:Y:S01]  /*88d0*/  @!P2 IMAD.MOV R22, RZ, RZ, -R22 ;  /* 0x000000ffff16a224 */ /* 0x000fe200078e0a16 */
[----:B------:R-:W-:-:S04]  /*88e0*/  @!P1 LOP3.LUT R22, RZ, R0, RZ, 0x33, !PT ;  /* 0x00000000ff169212 */ /* 0x000fc800078e33ff */
[-C--:B------:R-:W-:Y:S02]  /*88f0*/  IABS R7, R22.reuse ;  /* 0x0000001600077213 */ /* 0x080fe40000000000 */
[----:B------:R-:W-:Y:S02]  /*8900*/  IABS R10, R22 ;  /* 0x00000016000a7213 */ /* 0x000fe40000000000 */
[----:B------:R-:W0:Y:S08]  /*8910*/  I2F.RP R3, R7 ;  /* 0x0000000700037306 */ /* 0x000e300000209400 */
[----:B0-----:R-:W0:Y:S02]  /*8920*/  MUFU.RCP R3, R3 ;  /* 0x0000000300037308 */ /* 0x001e240000001000 */
[----:B0-----:R-:W-:-:S06]  /*8930*/  VIADD R4, R3, 0xffffffe ;  /* 0x0ffffffe03047836 */ /* 0x001fcc0000000000 */
[----:B------:R0:W1:Y:S02]  /*8940*/  F2I.FTZ.U32.TRUNC.NTZ R5, R4 ;  /* 0x0000000400057305 */ /* 0x000064000021f000 */
[----:B0-----:R-:W-:Y:S02]  /*8950*/  IMAD.MOV.U32 R4, RZ, RZ, RZ ;  /* 0x000000ffff047224 */ /* 0x001fe400078e00ff */
[----:B-1----:R-:W-:-:S04]  /*8960*/  IMAD.MOV R6, RZ, RZ, -R5 ;  /* 0x000000ffff067224 */ /* 0x002fc800078e0a05 */
[----:B------:R-:W-:Y:S02]  /*8970*/  IMAD R9, R6, R7, RZ ;  /* 0x0000000706097224 */ /* 0x000fe400078e02ff */
[----:B------:R-:W-:Y:S02]  /*8980*/  IMAD.MOV.U32 R6, RZ, RZ, R8 ;  /* 0x000000ffff067224 */ /* 0x000fe400078e0008 */
[----:B------:R-:W-:-:S04]  /*8990*/  IMAD.HI.U32 R5, R5, R9, R4 ;  /* 0x0000000905057227 */ /* 0x000fc800078e0004 */
[----:B------:R-:W-:Y:S02]  /*89a0*/  IMAD.MOV R8, RZ, RZ, -R10 ;  /* 0x000000ffff087224 */ /* 0x000fe400078e0a0a */
[----:B------:R-:W-:-:S04]  /*89b0*/  IMAD.HI.U32 R3, R5, R6, RZ ;  /* 0x0000000605037227 */ /* 0x000fc800078e00ff */
[----:B------:R-:W-:-:S05]  /*89c0*/  IMAD R4, R3, R8, R6 ;  /* 0x0000000803047224 */ /* 0x000fca00078e0206 */
[----:B------:R-:W-:-:S13]  /*89d0*/  ISETP.GT.U32.AND P1, PT, R7, R4, PT ;  /* 0x000000040700720c */ /* 0x000fda0003f24070 */
[----:B------:R-:W-:Y:S02]  /*89e0*/  @!P1 IMAD.IADD R4, R4, 0x1, -R7 ;  /* 0x0000000104049824 */ /* 0x000fe400078e0a07 */
[----:B------:R-:W-:Y:S01]  /*89f0*/  @!P1 VIADD R3, R3, 0x1 ;  /* 0x0000000103039836 */ /* 0x000fe20000000000 */
[----:B------:R-:W-:Y:S02]  /*8a00*/  ISETP.NE.AND P1, PT, R22, RZ, PT ;  /* 0x000000ff1600720c */ /* 0x000fe40003f25270 */
[----:B------:R-:W-:Y:S02]  /*8a10*/  ISETP.GE.U32.AND P0, PT, R4, R7, PT ;  /* 0x000000070400720c */ /* 0x000fe40003f06070 */
[----:B------:R-:W-:-:S04]  /*8a20*/  LOP3.LUT R4, R23, R22, RZ, 0x3c, !PT ;  /* 0x0000001617047212 */ /* 0x000fc800078e3cff */
[----:B------:R-:W-:-:S07]  /*8a30*/  ISETP.GE.AND P2, PT, R4, RZ, PT ;  /* 0x000000ff0400720c */ /* 0x000fce0003f46270 */
[----:B------:R-:W-:-:S06]  /*8a40*/  @P0 VIADD R3, R3, 0x1 ;  /* 0x0000000103030836 */ /* 0x000fcc0000000000 */
[----:B------:R-:W-:Y:S01]  /*8a50*/  @!P2 IMAD.MOV R3, RZ, RZ, -R3 ;  /* 0x000000ffff03a224 */ /* 0x000fe200078e0a03 */
[----:B------:R-:W-:-:S04]  /*8a60*/  @!P1 LOP3.LUT R3, RZ, R22, RZ, 0x33, !PT ;  /* 0x00000016ff039212 */ /* 0x000fc800078e33ff */
[----:B------:R-:W-:-:S13]  /*8a70*/  ISETP.GE.AND P0, PT, R3, R0, PT ;  /* 0x000000000300720c */ /* 0x000fda0003f06270 */
[----:B------:R-:W-:Y:S05]  /*8a80*/  @P0 EXIT ;  /* 0x000000000000094d */ /* 0x000fea0003800000 */
[----:B------:R-:W5:Y:S01]  /*8a90*/  LD.E.64 R16, desc[UR36][R16.64+0x108] ;  /* 0x0001082410107980 */ /* 0x000f62000c101b00 */
[----:B------:R-:W-:Y:S01]  /*8aa0*/  ISETP.GE.AND P0, PT, R3, 0x1, PT ;  /* 0x000000010300780c */ /* 0x000fe20003f06270 */
[----:B------:R-:W-:-:S12]  /*8ab0*/  BSSY.RECONVERGENT B0, `(.L_x_181) ;  /* 0x000003e000007945 */ /* 0x000fd80003800200 */
[----:B------:R-:W-:Y:S05]  /*8ac0*/  @!P0 BRA `(.L_x_182) ;  /* 0x0000000000f08947 */ /* 0x000fea0003800000 */
[C---:B------:R-:W-:Y:S01]  /*8ad0*/  ISETP.GE.U32.AND P0, PT, R3.reuse, 0x10, PT ;  /* 0x000000100300780c */ /* 0x040fe20003f06070 */
[----:B------:R-:W-:Y:S01]  /*8ae0*/  BSSY.RECONVERGENT B1, `(.L_x_183) ;  /* 0x0000019000017945 */ /* 0x000fe20003800200 */
[----:B------:R-:W-:-:S04]  /*8af0*/  LOP3.LUT R4, R3, 0xf, RZ, 0xc0, !PT ;  /* 0x0000000f03047812 */ /* 0x000fc800078ec0ff */
[----:B------:R-:W-:-:S07]  /*8b00*/  ISETP.NE.AND P1, PT, R4, RZ, PT ;  /* 0x000000ff0400720c */ /* 0x000fce0003f25270 */
[----:B------:R-:W-:Y:S06]  /*8b10*/  @!P0 BRA `(.L_x_184) ;  /* 0x0000000000548947 */ /* 0x000fec0003800000 */
[----:B------:R-:W-:Y:S01]  /*8b20*/  LOP3.LUT R5, R3, 0x7ffffff0, RZ, 0xc0, !PT ;  /* 0x7ffffff003057812 */ /* 0x000fe200078ec0ff */
[----:B------:R-:W-:-:S07]  /*8b30*/  IMAD.MOV.U32 R0, RZ, RZ, RZ ;  /* 0x000000ffff007224 */ /* 0x000fce00078e00ff */
.L_x_185:
[----:B-----5:R-:W2:Y:S04]  /*8b40*/  LD.E.64 R16, desc[UR36][R16.64+0x110] ;  /* 0x0001102410107980 */ /* 0x020ea8000c101b00 */
[----:B--2---:R-:W2:Y:S04]  /*8b50*/  LD.E.64 R6, desc[UR36][R16.64+0x110] ;  /* 0x0001102410067980 */ /* 0x004ea8000c101b00 */
        /* <DEDUP_REMOVED lines=11> */
[----:B0-2---:R-:W2:Y:S04]  /*8c10*/  LD.E.64 R24, desc[UR36][R20.64+0x110] ;  /* 0x0001102414187980 */ /* 0x005ea8000c101b00 */
[----:B--2---:R-:W2:Y:S01]  /*8c20*/  LD.E.64 R24, desc[UR36][R24.64+0x110] ;  /* 0x0001102418187980 */ /* 0x004ea2000c101b00 */
[----:B------:R-:W-:-:S05]  /*8c30*/  VIADD R0, R0, 0x10 ;  /* 0x0000001000007836 */ /* 0x000fca0000000000 */
[----:B------:R-:W-:Y:S01]  /*8c40*/  ISETP.NE.AND P0, PT, R0, R5, PT ;  /* 0x000000050000720c */ /* 0x000fe20003f05270 */
[----:B--2---:R0:W5:-:S12]  /*8c50*/  LD.E.64 R16, desc[UR36][R24.64+0x110] ;  /* 0x0001102418107980 */ /* 0x004158000c101b00 */
[----:B------:R-:W-:Y:S05]  /*8c60*/  @P0 BRA `(.L_x_185) ;  /* 0xfffffffc00b40947 */ /* 0x000fea000383ffff */
.L_x_184:
[----:B------:R-:W-:Y:S05]  /*8c70*/  BSYNC.RECONVERGENT B1 ;  /* 0x0000000000017941 */ /* 0x000fea0003800200 */
.L_x_183:
[----:B------:R-:W-:Y:S05]  /*8c80*/  @!P1 BRA `(.L_x_182) ;  /* 0x0000000000809947 */ /* 0x000fea0003800000 */
[----:B------:R-:W-:Y:S01]  /*8c90*/  ISETP.GE.U32.AND P0, PT, R4, 0x8, PT ;  /* 0x000000080400780c */ /* 0x000fe20003f06070 */
[----:B------:R-:W-:Y:S01]  /*8ca0*/  BSSY.RECONVERGENT B1, `(.L_x_186) ;  /* 0x000000c000017945 */ /* 0x000fe20003800200 */
[----:B------:R-:W-:-:S04]  /*8cb0*/  LOP3.LUT R0, R3, 0x7, RZ, 0xc0, !PT ;  /* 0x0000000703007812 */ /* 0x000fc800078ec0ff */
[----:B------:R-:W-:-:S07]  /*8cc0*/  ISETP.NE.AND P1, PT, R0, RZ, PT ;  /* 0x000000ff0000720c */ /* 0x000fce0003f25270 */
[----:B------:R-:W-:Y:S06]  /*8cd0*/  @!P0 BRA `(.L_x_187) ;  /* 0x0000000000208947 */ /* 0x000fec0003800000 */
[----:B-----5:R-:W2:Y:S04]  /*8ce0*/  LD.E.64 R4, desc[UR36][R16.64+0x110] ;  /* 0x0001102410047980 */ /* 0x020ea8000c101b00 */
[----:B--2---:R-:W2:Y:S04]  /*8cf0*/  LD.E.64 R4, desc[UR36][R4.64+0x110] ;  /* 0x0001102404047980 */ /* 0x004ea8000c101b00 */
[----:B--2---:R-:W2:Y:S04]  /*8d00*/  LD.E.64 R6, desc[UR36][R4.64+0x110] ;  /* 0x0001102404067980 */ /* 0x004ea8000c101b00 */
[----:B--2---:R-:W2:Y:S04]  /*8d10*/  LD.E.64 R6, desc[UR36][R6.64+0x110] ;  /* 0x0001102406067980 */ /* 0x004ea8000c101b00 */
[----:B--2---:R-:W2:Y:S04]  /*8d20*/  LD.E.64 R8, desc[UR36][R6.64+0x110] ;  /* 0x0001102406087980 */ /* 0x004ea8000c101b00 */
[----:B--2---:R-:W2:Y:S04]  /*8d30*/  LD.E.64 R8, desc[UR36][R8.64+0x110] ;  /* 0x0001102408087980 */ /* 0x004ea8000c101b00 */
[----:B--2---:R-:W2:Y:S04]  /*8d40*/  LD.E.64 R10, desc[UR36][R8.64+0x110] ;  /* 0x00011024080a7980 */ /* 0x004ea8000c101b00 */
[----:B--2---:R1:W5:Y:S02]  /*8d50*/  LD.E.64 R16, desc[UR36][R10.64+0x110] ;  /* 0x000110240a107980 */ /* 0x004364000c101b00 */
.L_x_187:
[----:B------:R-:W-:Y:S05]  /*8d60*/  BSYNC.RECONVERGENT B1 ;  /* 0x0000000000017941 */ /* 0x000fea0003800200 */
.L_x_186:
        /* <DEDUP_REMOVED lines=9> */
[----:B--2---:R2:W5:Y:S02]  /*8e00*/  LD.E.64 R16, desc[UR36][R6.64+0x110] ;  /* 0x0001102406107980 */ /* 0x004564000c101b00 */
.L_x_189:
[----:B------:R-:W-:Y:S05]  /*8e10*/  BSYNC.RECONVERGENT B1 ;  /* 0x0000000000017941 */ /* 0x000fea0003800200 */
.L_x_188:
[----:B------:R-:W-:Y:S05]  /*8e20*/  @!P1 BRA `(.L_x_182) ;  /* 0x0000000000189947 */ /* 0x000fea0003800000 */
[----:B-----5:R-:W5:Y:S01]  /*8e30*/  LD.E.64 R16, desc[UR36][R16.64+0x110] ;  /* 0x0001102410107980 */ /* 0x020f62000c101b00 */
[----:B------:R-:W-:-:S13]  /*8e40*/  ISETP.NE.AND P0, PT, R3, 0x1, PT ;  /* 0x000000010300780c */ /* 0x000fda0003f05270 */
[----:B------:R-:W-:Y:S05]  /*8e50*/  @!P0 BRA `(.L_x_182) ;  /* 0x00000000000c8947 */ /* 0x000fea0003800000 */
[----:B-----5:R-:W3:Y:S01]  /*8e60*/  LD.E.64 R16, desc[UR36][R16.64+0x110] ;  /* 0x0001102410107980 */ /* 0x020ee2000c101b00 */
[----:B------:R-:W-:-:S13]  /*8e70*/  ISETP.NE.AND P0, PT, R3, 0x2, PT ;  /* 0x000000020300780c */ /* 0x000fda0003f05270 */
[----:B---3--:R-:W5:Y:S02]  /*8e80*/  @P0 LD.E.64 R16, desc[UR36][R16.64+0x110] ;  /* 0x0001102410100980 */ /* 0x008f64000c101b00 */
.L_x_182:
[----:B------:R-:W-:Y:S05]  /*8e90*/  BSYNC.RECONVERGENT B0 ;  /* 0x0000000000007941 */ /* 0x000fea0003800200 */
.L_x_181:
[-C--:B--2---:R-:W-:Y:S01]  /*8ea0*/  IABS R6, R22.reuse ;  /* 0x0000001600067213 */ /* 0x084fe20000000000 */
[----:B------:R-:W-:Y:S01]  /*8eb0*/  BAR.SYNC.DEFER_BLOCKING 0x0 ;  /* 0x0000000000007b1d */ /* 0x000fe20000010000 */
[----:B------:R-:W-:Y:S02]  /*8ec0*/  IABS R7, R22 ;  /* 0x0000001600077213 */ /* 0x000fe40000000000 */
[----:B------:R-:W-:Y:S02]  /*8ed0*/  IABS R8, R23 ;  /* 0x0000001700087213 */ /* 0x000fe40000000000 */
[----:B------:R-:W-:Y:S01]  /*8ee0*/  ISETP.GE.AND P2, PT, R23, RZ, PT ;  /* 0x000000ff1700720c */ /* 0x000fe20003f46270 */
[----:B------:R-:W2:Y:S08]  /*8ef0*/  I2F.RP R0, R6 ;  /* 0x0000000600007306 */ /* 0x000eb00000209400 */
[----:B--2---:R-:W2:Y:S02]  /*8f00*/  MUFU.RCP R0, R0 ;  /* 0x0000000000007308 */ /* 0x004ea40000001000 */
[----:B--2---:R-:W-:-:S02]  /*8f10*/  VIADD R4, R0, 0xffffffe ;  /* 0x0ffffffe00047836 */ /* 0x004fc40000000000 */
[----:B------:R-:W-:-:S04]  /*8f20*/  IMAD.MOV R0, RZ, RZ, -R7 ;  /* 0x000000ffff007224 */ /* 0x000fc800078e0a07 */
[----:B------:R2:W3:Y:S02]  /*8f30*/  F2I.FTZ.U32.TRUNC.NTZ R5, R4 ;  /* 0x0000000400057305 */ /* 0x0004e4000021f000 */
[----:B--2---:R-:W-:Y:S02]  /*8f40*/  IMAD.MOV.U32 R4, RZ, RZ, RZ ;  /* 0x000000ffff047224 */ /* 0x004fe400078e00ff */
[----:B---3--:R-:W-:-:S04]  /*8f50*/  IMAD.MOV R3, RZ, RZ, -R5 ;  /* 0x000000ffff037224 */ /* 0x008fc800078e0a05 */
[----:B------:R-:W-:-:S04]  /*8f60*/  IMAD R3, R3, R6, RZ ;  /* 0x0000000603037224 */ /* 0x000fc800078e02ff */
[----:B------:R-:W-:-:S06]  /*8f70*/  IMAD.HI.U32 R5, R5, R3, R4 ;  /* 0x0000000305057227 */ /* 0x000fcc00078e0004 */
[----:B------:R-:W-:-:S04]  /*8f80*/  IMAD.HI.U32 R5, R5, R8, RZ ;  /* 0x0000000805057227 */ /* 0x000fc800078e00ff */
[----:B------:R-:W-:-:S05]  /*8f90*/  IMAD R5, R5, R0, R8 ;  /* 0x0000000005057224 */ /* 0x000fca00078e0208 */
[----:B------:R-:W-:-:S13]  /*8fa0*/  ISETP.GT.U32.AND P0, PT, R6, R5, PT ;  /* 0x000000050600720c */ /* 0x000fda0003f04070 */
[----:B------:R-:W-:Y:S01]  /*8fb0*/  @!P0 IMAD.IADD R5, R5, 0x1, -R6 ;  /* 0x0000000105058824 */ /* 0x000fe200078e0a06 */
[----:B------:R-:W-:-:S04]  /*8fc0*/  ISETP.NE.AND P0, PT, R22, RZ, PT ;  /* 0x000000ff1600720c */ /* 0x000fc80003f05270 */
[----:B------:R-:W-:-:S13]  /*8fd0*/  ISETP.GT.U32.AND P1, PT, R6, R5, PT ;  /* 0x000000050600720c */ /* 0x000fda0003f24070 */
[----:B------:R-:W-:-:S04]  /*8fe0*/  @!P1 IMAD.IADD R5, R5, 0x1, -R6 ;  /* 0x0000000105059824 */ /* 0x000fc800078e0a06 */
[----:B------:R-:W-:Y:S01]  /*8ff0*/  @!P2 IMAD.MOV R5, RZ, RZ, -R5 ;  /* 0x000000ffff05a224 */ /* 0x000fe200078e0a05 */
[----:B------:R-:W-:-:S05]  /*9000*/  @!P0 LOP3.LUT R5, RZ, R22, RZ, 0x33, !PT ;  /* 0x00000016ff058212 */ /* 0x000fca00078e33ff */
[----:B------:R-:W-:Y:S01]  /*9010*/  IMAD.MOV.U32 R23, RZ, RZ, R5 ;  /* 0x000000ffff177224 */ /* 0x000fe200078e0005 */
[----:B------:R-:W-:Y:S06]  /*9020*/  BRA `(.L_x_190) ;  /* 0xffffff7000507947 */ /* 0x000fec000383ffff */
.L_x_191:
        /* <DEDUP_REMOVED lines=13> */
.L_x_196:


//--------------------- .nv.global.init           --------------------------
	.section	.nv.global.init,"aw",@progbits
.nv.global.init:
	.type		$str$5,@object
	.size		$str$5,($str$4 - $str$5)
$str$5:
        /*0000*/ 	.byte	0x0a, 0x00
	.type		$str$4,@object
	.size		$str$4,($str$3 - $str$4)
$str$4:
        /*0002*/ 	.byte	0x25, 0x64, 0x00
	.type		$str$3,@object
	.size		$str$3,($str$6 - $str$3)
$str$3:
        /*0005*/ 	.byte	0x25, 0x64, 0x0a, 0x00
	.type		$str$6,@object
	.size		$str$6,($str - $str$6)
$str$6:
        /*0009*/ 	.byte	0x5f, 0x5f, 0x5f, 0x5f, 0x0a, 0x00
	.type		$str,@object
	.size		$str,($str$2 - $str)
$str:
        /*000f*/ 	.byte	0x21, 0x25, 0x64, 0x21, 0x0a, 0x00
	.type		$str$2,@object
	.size		$str$2,($str$1 - $str$2)
$str$2:
        /*0015*/ 	.byte	0x28, 0x6e, 0x29, 0x20, 0x25, 0x64, 0x20, 0x00
	.type		$str$1,@object
	.size		$str$1,(.L_1 - $str$1)
$str$1:
        /*001d*/ 	.byte	0x28, 0x63, 0x29, 0x20, 0x25, 0x64, 0x20, 0x00
.L_1:


//--------------------- .nv.shared.reserved.0     --------------------------
	.section	.nv.shared.reserved.0,"aw",@nobits
	.weak		__nv_reservedSMEM_offset_0_alias
	.size		__nv_reservedSMEM_offset_0_alias, 0, 64
	.other		__nv_reservedSMEM_offset_0_alias,@"STO_CUDA_RESERVED_SHARED STV_DEFAULT"
__nv_reservedSMEM_offset_0_alias:
	.zero		0
	.zero		64


//--------------------- .nv.constant0.copy_best_result --------------------------
	.section	.nv.constant0.copy_best_result,"a",@progbits
	.sectionflags	@""
	.align	4
.nv.constant0.copy_best_result:
	.zero		916


//--------------------- .nv.constant0.set_root    --------------------------
	.section	.nv.constant0.set_root,"a",@progbits
	.sectionflags	@""
	.align	4
.nv.constant0.set_root:
	.zero		916


//--------------------- .nv.constant0.print_tree  --------------------------
	.section	.nv.constant0.print_tree,"a",@progbits
	.sectionflags	@""
	.align	4
.nv.constant0.print_tree:
	.zero		916


//--------------------- .nv.constant0.create_tree --------------------------
	.section	.nv.constant0.create_tree,"a",@progbits
	.sectionflags	@""
	.align	4
.nv.constant0.create_tree:
	.zero		916


//--------------------- SYMBOLS --------------------------

	.type		.nv.reservedSmem.offset0,@object
	.size		.nv.reservedSmem.offset0,0x4
	.type		vprintf,@function
	.type		malloc,@function
